	.target	sm_100a

	.elftype	@"ET_EXEC"


//--------------------- .note.nv.tkinfo           --------------------------
	.section	.note.nv.tkinfo,"",@"SHT_NOTE"
	.sectionflags	@"SHF_NOTE_NV_TKINFO"
	.tkinfo
        /*0018*/ 	.word	0x00000002
        /*0030*/ 	.string	""
        /*0030*/ 	.string	"ptxas"
        /*0030*/ 	.string	"Cuda compilation tools, release 13.0, V13.0.88"
        /*0030*/ 	.string	"Build cuda_13.0.r13.0/compiler.36424714_0"
        /*0030*/ 	.string	"-arch sm_100a -m 64 "



//--------------------- .note.nv.cuinfo           --------------------------
	.section	.note.nv.cuinfo,"",@"SHT_NOTE"
	.sectionflags	@"SHF_NOTE_NV_CUINFO"
        /*0018*/ 	.short	0x0002
        /*001a*/ 	.short	0x0064
        /*001c*/ 	.short	0x0082
	.zero		2


//--------------------- .nv.info                  --------------------------
	.section	.nv.info,"",@"SHT_CUDA_INFO"
	.align	4


	//----- nvinfo : EIATTR_REGCOUNT
	.align		4
        /*0000*/ 	.byte	0x04, 0x2f
        /*0002*/ 	.short	(.L_19 - .L_18)
	.align		4
.L_18:
        /*0004*/ 	.word	index@(_ZN7cutlass13device_kernelINS_4gemm6kernel13GemmUniversalIN4cute5tupleIJiiiiEEENS1_10collective13CollectiveMmaINS1_35MainloopSm100TmaUmmaWarpSpecializedILi5ELi2ELi4ENS5_IJNS4_1CILi1EEESB_SB_EEEEENS5_IJNSA_ILi64EEESE_NSA_ILi32EEEEEEfNS5_IJlSB_lEEEfSH_NS4_8TiledMMAINS4_8MMA_AtomIJNS4_17SM100_MMA_TF32_SSINS_10tfloat32_tESL_fLi64ELi64ELNS4_4UMMA5MajorE0ELSN_0ELNSM_7ScaleInE0ELSO_0EEEEEENS4_6LayoutISC_NS5_IJNSA_ILi0EEESS_SS_EEEEENS5_IJNS4_10UnderscoreESV_SV_EEEEENS4_13SM90_TMA_LOADENS4_14ComposedLayoutINS4_7SwizzleILi3ELi4ELi3EEENS4_18smem_ptr_flag_bitsILi32EEENSR_INS5_IJNSA_ILi8EEESF_EEENS5_IJSF_SB_EEEEEEEvNS4_8identityESY_S18_vS19_EENS_8epilogue10collective18CollectiveEpilogueINS1B_23Sm100TmaWarpSpecializedILi3ELi2ELi16ELb1ELb0EEEJSG_NS5_IJNSR_ISE_SB_EENSR_ISF_SB_EEEEEfSH_fSH_NS1B_6fusion15FusionCallbacksIS1F_NS1J_17LinearCombinationIffffLNS_15FloatRoundStyleE2EEESG_S1I_JEEENS4_5SM1004TMEM4LOAD26SM100_TMEM_LOAD_16dp128b8xESY_S18_NS4_17SM75_U32x4_LDSM_NENS4_14SM90_TMA_STOREES18_NS4_17SM90_U32x4_STSM_NENS4_39AutoVectorizingCopyWithAssumedAlignmentILi128EEEEEEvvEEEEvNT_6ParamsE)
        /*0008*/ 	.word	0x00000059


	//----- nvinfo : EIATTR_FRAME_SIZE
	.align		4
.L_19:
        /*000c*/ 	.byte	0x04, 0x11
        /*000e*/ 	.short	(.L_21 - .L_20)
	.align		4
.L_20:
        /*0010*/ 	.word	index@($__internal_2_$__cuda_sm10x_tcgen05_guardrail_trap_unallocated_columns_being_dealloced)
        /*0014*/ 	.word	0x00000000


	//----- nvinfo : EIATTR_FRAME_SIZE
	.align		4
.L_21:
        /*0018*/ 	.byte	0x04, 0x11
        /*001a*/ 	.short	(.L_23 - .L_22)
	.align		4
.L_22:
        /*001c*/ 	.word	index@($__internal_1_$__cuda_sm10x_tcgen05_guardrail_trap_phase_invalid_during_alloc)
        /*0020*/ 	.word	0x00000000


	//----- nvinfo : EIATTR_FRAME_SIZE
	.align		4
.L_23:
        /*0024*/ 	.byte	0x04, 0x11
        /*0026*/ 	.short	(.L_25 - .L_24)
	.align		4
.L_24:
        /*0028*/ 	.word	index@($__internal_0_$__cuda_sm10x_tcgen05_guardrail_trap_col_being_dealloced_not_returned_by_alloc)
        /*002c*/ 	.word	0x00000000


	//----- nvinfo : EIATTR_FRAME_SIZE
	.align		4
.L_25:
        /*0030*/ 	.byte	0x04, 0x11
        /*0032*/ 	.short	(.L_27 - .L_26)
	.align		4
.L_26:
        /*0034*/ 	.word	index@(_ZN7cutlass13device_kernelINS_4gemm6kernel13GemmUniversalIN4cute5tupleIJiiiiEEENS1_10collective13CollectiveMmaINS1_35MainloopSm100TmaUmmaWarpSpecializedILi5ELi2ELi4ENS5_IJNS4_1CILi1EEESB_SB_EEEEENS5_IJNSA_ILi64EEESE_NSA_ILi32EEEEEEfNS5_IJlSB_lEEEfSH_NS4_8TiledMMAINS4_8MMA_AtomIJNS4_17SM100_MMA_TF32_SSINS_10tfloat32_tESL_fLi64ELi64ELNS4_4UMMA5MajorE0ELSN_0ELNSM_7ScaleInE0ELSO_0EEEEEENS4_6LayoutISC_NS5_IJNSA_ILi0EEESS_SS_EEEEENS5_IJNS4_10UnderscoreESV_SV_EEEEENS4_13SM90_TMA_LOADENS4_14ComposedLayoutINS4_7SwizzleILi3ELi4ELi3EEENS4_18smem_ptr_flag_bitsILi32EEENSR_INS5_IJNSA_ILi8EEESF_EEENS5_IJSF_SB_EEEEEEEvNS4_8identityESY_S18_vS19_EENS_8epilogue10collective18CollectiveEpilogueINS1B_23Sm100TmaWarpSpecializedILi3ELi2ELi16ELb1ELb0EEEJSG_NS5_IJNSR_ISE_SB_EENSR_ISF_SB_EEEEEfSH_fSH_NS1B_6fusion15FusionCallbacksIS1F_NS1J_17LinearCombinationIffffLNS_15FloatRoundStyleE2EEESG_S1I_JEEENS4_5SM1004TMEM4LOAD26SM100_TMEM_LOAD_16dp128b8xESY_S18_NS4_17SM75_U32x4_LDSM_NENS4_14SM90_TMA_STOREES18_NS4_17SM90_U32x4_STSM_NENS4_39AutoVectorizingCopyWithAssumedAlignmentILi128EEEEEEvvEEEEvNT_6ParamsE)
        /*0038*/ 	.word	0x00000000


	//----- nvinfo : EIATTR_MIN_STACK_SIZE
	.align		4
.L_27:
        /*003c*/ 	.byte	0x04, 0x12
        /*003e*/ 	.short	(.L_29 - .L_28)
	.align		4
.L_28:
        /*0040*/ 	.word	index@(_ZN7cutlass13device_kernelINS_4gemm6kernel13GemmUniversalIN4cute5tupleIJiiiiEEENS1_10collective13CollectiveMmaINS1_35MainloopSm100TmaUmmaWarpSpecializedILi5ELi2ELi4ENS5_IJNS4_1CILi1EEESB_SB_EEEEENS5_IJNSA_ILi64EEESE_NSA_ILi32EEEEEEfNS5_IJlSB_lEEEfSH_NS4_8TiledMMAINS4_8MMA_AtomIJNS4_17SM100_MMA_TF32_SSINS_10tfloat32_tESL_fLi64ELi64ELNS4_4UMMA5MajorE0ELSN_0ELNSM_7ScaleInE0ELSO_0EEEEEENS4_6LayoutISC_NS5_IJNSA_ILi0EEESS_SS_EEEEENS5_IJNS4_10UnderscoreESV_SV_EEEEENS4_13SM90_TMA_LOADENS4_14ComposedLayoutINS4_7SwizzleILi3ELi4ELi3EEENS4_18smem_ptr_flag_bitsILi32EEENSR_INS5_IJNSA_ILi8EEESF_EEENS5_IJSF_SB_EEEEEEEvNS4_8identityESY_S18_vS19_EENS_8epilogue10collective18CollectiveEpilogueINS1B_23Sm100TmaWarpSpecializedILi3ELi2ELi16ELb1ELb0EEEJSG_NS5_IJNSR_ISE_SB_EENSR_ISF_SB_EEEEEfSH_fSH_NS1B_6fusion15FusionCallbacksIS1F_NS1J_17LinearCombinationIffffLNS_15FloatRoundStyleE2EEESG_S1I_JEEENS4_5SM1004TMEM4LOAD26SM100_TMEM_LOAD_16dp128b8xESY_S18_NS4_17SM75_U32x4_LDSM_NENS4_14SM90_TMA_STOREES18_NS4_17SM90_U32x4_STSM_NENS4_39AutoVectorizingCopyWithAssumedAlignmentILi128EEEEEEvvEEEEvNT_6ParamsE)
        /*0044*/ 	.word	0x00000000
.L_29:


//--------------------- .nv.compat                --------------------------
	.section	.nv.compat,"",@"SHT_CUDA_COMPAT_INFO"
	.align	4
        /*0000*/ 	.byte	0x02, 0x09, 0x01, 0x00, 0x02, 0x02, 0x02, 0x00, 0x02, 0x05, 0x05, 0x00, 0x03, 0x07, 0x01, 0x01
        /*0010*/ 	.byte	0x02, 0x03, 0x01, 0x00, 0x02, 0x06, 0x01, 0x00, 0x04, 0x0b, 0x08, 0x00, 0x09, 0x00, 0x00, 0x00
        /*0020*/ 	.byte	0x00, 0x00, 0x00, 0x00


//--------------------- .nv.info._ZN7cutlass13device_kernelINS_4gemm6kernel13GemmUniversalIN4cute5tupleIJiiiiEEENS1_10collective13CollectiveMmaINS1_35MainloopSm100TmaUmmaWarpSpecializedILi5ELi2ELi4ENS5_IJNS4_1CILi1EEESB_SB_EEEEENS5_IJNSA_ILi64EEESE_NSA_ILi32EEEEEEfNS5_IJlSB_lEEEfSH_NS4_8TiledMMAINS4_8MMA_AtomIJNS4_17SM100_MMA_TF32_SSINS_10tfloat32_tESL_fLi64ELi64ELNS4_4UMMA5MajorE0ELSN_0ELNSM_7ScaleInE0ELSO_0EEEEEENS4_6LayoutISC_NS5_IJNSA_ILi0EEESS_SS_EEEEENS5_IJNS4_10UnderscoreESV_SV_EEEEENS4_13SM90_TMA_LOADENS4_14ComposedLayoutINS4_7SwizzleILi3ELi4ELi3EEENS4_18smem_ptr_flag_bitsILi32EEENSR_INS5_IJNSA_ILi8EEESF_EEENS5_IJSF_SB_EEEEEEEvNS4_8identityESY_S18_vS19_EENS_8epilogue10collective18CollectiveEpilogueINS1B_23Sm100TmaWarpSpecializedILi3ELi2ELi16ELb1ELb0EEEJSG_NS5_IJNSR_ISE_SB_EENSR_ISF_SB_EEEEEfSH_fSH_NS1B_6fusion15FusionCallbacksIS1F_NS1J_17LinearCombinationIffffLNS_15FloatRoundStyleE2EEESG_S1I_JEEENS4_5SM1004TMEM4LOAD26SM100_TMEM_LOAD_16dp128b8xESY_S18_NS4_17SM75_U32x4_LDSM_NENS4_14SM90_TMA_STOREES18_NS4_17SM90_U32x4_STSM_NENS4_39AutoVectorizingCopyWithAssumedAlignmentILi128EEEEEEvvEEEEvNT_6ParamsE --------------------------
	.section	.nv.info._ZN7cutlass13device_kernelINS_4gemm6kernel13GemmUniversalIN4cute5tupleIJiiiiEEENS1_10collective13CollectiveMmaINS1_35MainloopSm100TmaUmmaWarpSpecializedILi5ELi2ELi4ENS5_IJNS4_1CILi1EEESB_SB_EEEEENS5_IJNSA_ILi64EEESE_NSA_ILi32EEEEEEfNS5_IJlSB_lEEEfSH_NS4_8TiledMMAINS4_8MMA_AtomIJNS4_17SM100_MMA_TF32_SSINS_10tfloat32_tESL_fLi64ELi64ELNS4_4UMMA5MajorE0ELSN_0ELNSM_7ScaleInE0ELSO_0EEEEEENS4_6LayoutISC_NS5_IJNSA_ILi0EEESS_SS_EEEEENS5_IJNS4_10UnderscoreESV_SV_EEEEENS4_13SM90_TMA_LOADENS4_14ComposedLayoutINS4_7SwizzleILi3ELi4ELi3EEENS4_18smem_ptr_flag_bitsILi32EEENSR_INS5_IJNSA_ILi8EEESF_EEENS5_IJSF_SB_EEEEEEEvNS4_8identityESY_S18_vS19_EENS_8epilogue10collective18CollectiveEpilogueINS1B_23Sm100TmaWarpSpecializedILi3ELi2ELi16ELb1ELb0EEEJSG_NS5_IJNSR_ISE_SB_EENSR_ISF_SB_EEEEEfSH_fSH_NS1B_6fusion15FusionCallbacksIS1F_NS1J_17LinearCombinationIffffLNS_15FloatRoundStyleE2EEESG_S1I_JEEENS4_5SM1004TMEM4LOAD26SM100_TMEM_LOAD_16dp128b8xESY_S18_NS4_17SM75_U32x4_LDSM_NENS4_14SM90_TMA_STOREES18_NS4_17SM90_U32x4_STSM_NENS4_39AutoVectorizingCopyWithAssumedAlignmentILi128EEEEEEvvEEEEvNT_6ParamsE,"",@"SHT_CUDA_INFO"
	.sectionflags	@""
	.align	4


	//----- nvinfo : EIATTR_CUDA_API_VERSION
	.align		4
        /*0000*/ 	.byte	0x04, 0x37
        /*0002*/ 	.short	(.L_31 - .L_30)
.L_30:
        /*0004*/ 	.word	0x00000082


	//----- nvinfo : EIATTR_KPARAM_INFO
	.align		4
.L_31:
        /*0008*/ 	.byte	0x04, 0x17
        /*000a*/ 	.short	(.L_33 - .L_32)
.L_32:
        /*000c*/ 	.word	0x00000000
        /*0010*/ 	.short	0x0000
        /*0012*/ 	.short	0x0000
        /*0014*/ 	.byte	0x00, 0xf0, 0x01, 0x20


	//----- nvinfo : EIATTR_AT_ENTRY_FRAGMENTS
	.align		4
.L_33:
        /*0018*/ 	.byte	0x04, 0x4f
        /*001a*/ 	.short	(.L_35 - .L_34)


	//   ....[0]....
.L_34:
        /*001c*/ 	.word	0x00000006


	//----- nvinfo : EIATTR_RESERVED_SMEM_USED
	.align		4
.L_35:
        /*0020*/ 	.byte	0x01, 0x41
	.zero		2


	//----- nvinfo : EIATTR_SPARSE_MMA_MASK
	.align		4
        /*0024*/ 	.byte	0x03, 0x50
        /*0026*/ 	.short	0x0000


	//----- nvinfo : EIATTR_TCGEN05_1CTA_USED
	.align		4
        /*0028*/ 	.byte	0x01, 0x51
	.zero		2


	//----- nvinfo : EIATTR_MAXREG_COUNT
	.align		4
        /*002c*/ 	.byte	0x03, 0x1b
        /*002e*/ 	.short	0x00ff


	//----- nvinfo : EIATTR_NUM_BARRIERS
	.align		4
        /*0030*/ 	.byte	0x02, 0x4c
        /*0032*/ 	.byte	0x07
	.zero		1


	//----- nvinfo : EIATTR_EXTERNS
	.align		4
        /*0034*/ 	.byte	0x04, 0x0f
        /*0036*/ 	.short	(.L_37 - .L_36)


	//   ....[0]....
	.align		4
.L_36:
        /*0038*/ 	.word	index@(__assertfail)


	//----- nvinfo : EIATTR_MERCURY_ISA_VERSION
	.align		4
.L_37:
        /*003c*/ 	.byte	0x03, 0x5f
        /*003e*/ 	.short	0x0101


	//----- nvinfo : EIATTR_INT_WARP_WIDE_INSTR_OFFSETS
	.align		4
        /*0040*/ 	.byte	0x04, 0x31
        /*0042*/ 	.short	(.L_39 - .L_38)


	//   ....[0]....
.L_38:
        /*0044*/ 	.word	0x00001dc0


	//   ....[1]....
        /*0048*/ 	.word	0x000038f0


	//   ....[2]....
        /*004c*/ 	.word	0x00003920


	//   ....[3]....
        /*0050*/ 	.word	0x00003970


	//   ....[4]....
        /*0054*/ 	.word	0x00004250


	//   ....[5]....
        /*0058*/ 	.word	0x00004270


	//   ....[6]....
        /*005c*/ 	.word	0x00004540


	//   ....[7]....
        /*0060*/ 	.word	0x00004670


	//----- nvinfo : EIATTR_COOP_GROUP_MASK_REGIDS
	.align		4
.L_39:
        /*0064*/ 	.byte	0x04, 0x29
        /*0066*/ 	.short	(.L_41 - .L_40)


	//   ....[0]....
.L_40:
        /*0068*/ 	.word	0xffffffff


	//   ....[1]....
        /*006c*/ 	.word	0xffffffff


	//   ....[2]....
        /*0070*/ 	.word	0xffffffff


	//   ....[3]....
        /*0074*/ 	.word	0xffffffff


	//   ....[4]....
        /*0078*/ 	.word	0xffffffff


	//   ....[5]....
        /*007c*/ 	.word	0xffffffff


	//   ....[6]....
        /*0080*/ 	.word	0xffffffff


	//   ....[7]....
        /*0084*/ 	.word	0xffffffff


	//   ....[8]....
        /*0088*/ 	.word	0xffffffff


	//   ....[9]....
        /*008c*/ 	.word	0xffffffff


	//   ....[10]....
        /*0090*/ 	.word	0xffffffff


	//   ....[11]....
        /*0094*/ 	.word	0xffffffff


	//   ....[12]....
        /*0098*/ 	.word	0xffffffff


	//----- nvinfo : EIATTR_COOP_GROUP_INSTR_OFFSETS
	.align		4
.L_41:
        /*009c*/ 	.byte	0x04, 0x28
        /*009e*/ 	.short	(.L_43 - .L_42)


	//   ....[0]....
.L_42:
        /*00a0*/ 	.word	0x00000090


	//   ....[1]....
        /*00a4*/ 	.word	0x000004d0


	//   ....[2]....
        /*00a8*/ 	.word	0x00000660


	//   ....[3]....
        /*00ac*/ 	.word	0x000007e0


	//   ....[4]....
        /*00b0*/ 	.word	0x000008e0


	//   ....[5]....
        /*00b4*/ 	.word	0x00000a50


	//   ....[6]....
        /*00b8*/ 	.word	0x00000bf0


	//   ....[7]....
        /*00bc*/ 	.word	0x00001ca0


	//   ....[8]....
        /*00c0*/ 	.word	0x00002b10


	//   ....[9]....
        /*00c4*/ 	.word	0x00002d20


	//   ....[10]....
        /*00c8*/ 	.word	0x00002d50


	//   ....[11]....
        /*00cc*/ 	.word	0x000037e0


	//   ....[12]....
        /*00d0*/ 	.word	0x00003a10


	//----- nvinfo : EIATTR_VRC_CTA_INIT_COUNT
	.align		4
.L_43:
        /*00d4*/ 	.byte	0x02, 0x4a
        /*00d6*/ 	.byte	0x80
	.zero		1


	//----- nvinfo : EIATTR_SYSCALL_OFFSETS
	.align		4
        /*00d8*/ 	.byte	0x04, 0x46
        /*00da*/ 	.short	(.L_45 - .L_44)


	//   ....[0]....
.L_44:
        /*00dc*/ 	.word	0x00005260


	//   ....[1]....
        /*00e0*/ 	.word	0x00005350


	//   ....[2]....
        /*00e4*/ 	.word	0x00005c10


	//   ....[3]....
        /*00e8*/ 	.word	0x00006460


	//----- nvinfo : EIATTR_MBARRIER_INSTR_OFFSETS
	.align		4
.L_45:
        /*00ec*/ 	.byte	0x04, 0x39
        /*00ee*/ 	.short	(.L_47 - .L_46)


	//   ....[0]....
.L_46:
        /*00f0*/ 	.word	0x000005b0
        /*00f4*/ 	.word	0x000000ff
        /*00f8*/ 	.word	0x00000000
        /*00fc*/ 	.short	0x0100
        /*00fe*/ 	.byte	0x05
	.zero		1


	//   ....[1]....
        /*0100*/ 	.word	0x000005c0
        /*0104*/ 	.word	0x000000ff
        /*0108*/ 	.word	0x00000028
        /*010c*/ 	.short	0x0100
        /*010e*/ 	.byte	0x05
	.zero		1


	//   ....[2]....
        /*0110*/ 	.word	0x000005d0
        /*0114*/ 	.word	0x000000ff
        /*0118*/ 	.word	0x00000008
        /*011c*/ 	.short	0x0100
        /*011e*/ 	.byte	0x05
	.zero		1


	//   ....[3]....
        /*0120*/ 	.word	0x000005e0
        /*0124*/ 	.word	0x000000ff
        /*0128*/ 	.word	0x00000030
        /*012c*/ 	.short	0x0100
        /*012e*/ 	.byte	0x05
	.zero		1


	//   ....[4]....
        /*0130*/ 	.word	0x000005f0
        /*0134*/ 	.word	0x000000ff
        /*0138*/ 	.word	0x00000010
        /*013c*/ 	.short	0x0100
        /*013e*/ 	.byte	0x05
	.zero		1


	//   ....[5]....
        /*0140*/ 	.word	0x00000600
        /*0144*/ 	.word	0x000000ff
        /*0148*/ 	.word	0x00000038
        /*014c*/ 	.short	0x0100
        /*014e*/ 	.byte	0x05
	.zero		1


	//   ....[6]....
        /*0150*/ 	.word	0x00000610
        /*0154*/ 	.word	0x000000ff
        /*0158*/ 	.word	0x00000018
        /*015c*/ 	.short	0x0100
        /*015e*/ 	.byte	0x05
	.zero		1


	//   ....[7]....
        /*0160*/ 	.word	0x00000620
        /*0164*/ 	.word	0x000000ff
        /*0168*/ 	.word	0x00000040
        /*016c*/ 	.short	0x0100
        /*016e*/ 	.byte	0x05
	.zero		1


	//   ....[8]....
        /*0170*/ 	.word	0x00000630
        /*0174*/ 	.word	0x000000ff
        /*0178*/ 	.word	0x00000020
        /*017c*/ 	.short	0x0100
        /*017e*/ 	.byte	0x05
	.zero		1


	//   ....[9]....
        /*0180*/ 	.word	0x00000640
        /*0184*/ 	.word	0x000000ff
        /*0188*/ 	.word	0x00000048
        /*018c*/ 	.short	0x0100
        /*018e*/ 	.byte	0x05
	.zero		1


	//   ....[10]....
        /*0190*/ 	.word	0x00000770
        /*0194*/ 	.word	0x000000ff
        /*0198*/ 	.word	0x00000050
        /*019c*/ 	.short	0x0100
        /*019e*/ 	.byte	0x07
	.zero		1


	//   ....[11]....
        /*01a0*/ 	.word	0x00000780
        /*01a4*/ 	.word	0x000000ff
        /*01a8*/ 	.word	0x00000068
        /*01ac*/ 	.short	0x0100
        /*01ae*/ 	.byte	0x07
	.zero		1


	//   ....[12]....
        /*01b0*/ 	.word	0x00000790
        /*01b4*/ 	.word	0x000000ff
        /*01b8*/ 	.word	0x00000058
        /*01bc*/ 	.short	0x0100
        /*01be*/ 	.byte	0x07
	.zero		1


	//   ....[13]....
        /*01c0*/ 	.word	0x000007a0
        /*01c4*/ 	.word	0x000000ff
        /*01c8*/ 	.word	0x00000070
        /*01cc*/ 	.short	0x0100
        /*01ce*/ 	.byte	0x07
	.zero		1


	//   ....[14]....
        /*01d0*/ 	.word	0x000007b0
        /*01d4*/ 	.word	0x000000ff
        /*01d8*/ 	.word	0x00000060
        /*01dc*/ 	.short	0x0100
        /*01de*/ 	.byte	0x07
	.zero		1


	//   ....[15]....
        /*01e0*/ 	.word	0x000007c0
        /*01e4*/ 	.word	0x000000ff
        /*01e8*/ 	.word	0x00000078
        /*01ec*/ 	.short	0x0100
        /*01ee*/ 	.byte	0x07
	.zero		1


	//   ....[16]....
        /*01f0*/ 	.word	0x000008b0
        /*01f4*/ 	.word	0x000000ff
        /*01f8*/ 	.word	0x00000080
        /*01fc*/ 	.short	0x0100
        /*01fe*/ 	.byte	0x05
	.zero		1


	//   ....[17]....
        /*0200*/ 	.word	0x000008c0
        /*0204*/ 	.word	0x000000ff
        /*0208*/ 	.word	0x00000088
        /*020c*/ 	.short	0x0100
        /*020e*/ 	.byte	0x05
	.zero		1


	//   ....[18]....
        /*0210*/ 	.word	0x00000a00
        /*0214*/ 	.word	0x000000ff
        /*0218*/ 	.word	0x00000090
        /*021c*/ 	.short	0x0100
        /*021e*/ 	.byte	0x05
	.zero		1


	//   ....[19]....
        /*0220*/ 	.word	0x00000a10
        /*0224*/ 	.word	0x000000ff
        /*0228*/ 	.word	0x000000a0
        /*022c*/ 	.short	0x0100
        /*022e*/ 	.byte	0x05
	.zero		1


	//   ....[20]....
        /*0230*/ 	.word	0x00000a20
        /*0234*/ 	.word	0x000000ff
        /*0238*/ 	.word	0x00000098
        /*023c*/ 	.short	0x0100
        /*023e*/ 	.byte	0x05
	.zero		1


	//   ....[21]....
        /*0240*/ 	.word	0x00000a30
        /*0244*/ 	.word	0x000000ff
        /*0248*/ 	.word	0x000000a8
        /*024c*/ 	.short	0x0100
        /*024e*/ 	.byte	0x05
	.zero		1


	//   ....[22]....
        /*0250*/ 	.word	0x00000b60
        /*0254*/ 	.word	0x000000ff
        /*0258*/ 	.word	0x000000b0
        /*025c*/ 	.short	0x0100
        /*025e*/ 	.byte	0x07
	.zero		1


	//   ....[23]....
        /*0260*/ 	.word	0x00000b70
        /*0264*/ 	.word	0x000000ff
        /*0268*/ 	.word	0x000000d0
        /*026c*/ 	.short	0x0100
        /*026e*/ 	.byte	0x07
	.zero		1


	//   ....[24]....
        /*0270*/ 	.word	0x00000b80
        /*0274*/ 	.word	0x000000ff
        /*0278*/ 	.word	0x000000b8
        /*027c*/ 	.short	0x0100
        /*027e*/ 	.byte	0x07
	.zero		1


	//   ....[25]....
        /*0280*/ 	.word	0x00000b90
        /*0284*/ 	.word	0x000000ff
        /*0288*/ 	.word	0x000000d8
        /*028c*/ 	.short	0x0100
        /*028e*/ 	.byte	0x07
	.zero		1


	//   ....[26]....
        /*0290*/ 	.word	0x00000ba0
        /*0294*/ 	.word	0x000000ff
        /*0298*/ 	.word	0x000000c0
        /*029c*/ 	.short	0x0100
        /*029e*/ 	.byte	0x07
	.zero		1


	//   ....[27]....
        /*02a0*/ 	.word	0x00000bb0
        /*02a4*/ 	.word	0x000000ff
        /*02a8*/ 	.word	0x000000e0
        /*02ac*/ 	.short	0x0100
        /*02ae*/ 	.byte	0x07
	.zero		1


	//   ....[28]....
        /*02b0*/ 	.word	0x00000bc0
        /*02b4*/ 	.word	0x000000ff
        /*02b8*/ 	.word	0x000000c8
        /*02bc*/ 	.short	0x0100
        /*02be*/ 	.byte	0x07
	.zero		1


	//   ....[29]....
        /*02c0*/ 	.word	0x00000bd0
        /*02c4*/ 	.word	0x000000ff
        /*02c8*/ 	.word	0x000000e8
        /*02cc*/ 	.short	0x0100
        /*02ce*/ 	.byte	0x07
	.zero		1


	//   ....[30]....
        /*02d0*/ 	.word	0x00000cc0
        /*02d4*/ 	.word	0x000000ff
        /*02d8*/ 	.word	0x000000f0
        /*02dc*/ 	.short	0x0100
        /*02de*/ 	.byte	0x05
	.zero		1


	//   ....[31]....
        /*02e0*/ 	.word	0x00000cd0
        /*02e4*/ 	.word	0x000000ff
        /*02e8*/ 	.word	0x00000100
        /*02ec*/ 	.short	0x0100
        /*02ee*/ 	.byte	0x05
	.zero		1


	//   ....[32]....
        /*02f0*/ 	.word	0x00000ce0
        /*02f4*/ 	.word	0x000000ff
        /*02f8*/ 	.word	0x000000f8
        /*02fc*/ 	.short	0x0100
        /*02fe*/ 	.byte	0x05
	.zero		1


	//   ....[33]....
        /*0300*/ 	.word	0x00000cf0
        /*0304*/ 	.word	0x000000ff
        /*0308*/ 	.word	0x00000108
        /*030c*/ 	.short	0x0100
        /*030e*/ 	.byte	0x05
	.zero		1


	//   ....[34]....
        /*0310*/ 	.word	0x000015c0
        /*0314*/ 	.word	0x00000002
        /*0318*/ 	.word	0x00000100
        /*031c*/ 	.short	0x010a
        /*031e*/ 	.byte	0xff
	.zero		1


	//   ....[35]....
        /*0320*/ 	.word	0x000015f0
        /*0324*/ 	.word	0x00000002
        /*0328*/ 	.word	0x000000f0
        /*032c*/ 	.short	0x0101
        /*032e*/ 	.byte	0xff
	.zero		1


	//   ....[36]....
        /*0330*/ 	.word	0x000016c0
        /*0334*/ 	.word	0x000000ff
        /*0338*/ 	.word	0x00000028
        /*033c*/ 	.short	0x010a
        /*033e*/ 	.byte	0x08
	.zero		1


	//   ....[37]....
        /*0340*/ 	.word	0x00001760
        /*0344*/ 	.word	0x000000ff
        /*0348*/ 	.word	0x00000028
        /*034c*/ 	.short	0x010a
        /*034e*/ 	.byte	0x21
	.zero		1


	//   ....[38]....
        /*0350*/ 	.word	0x000018c0
        /*0354*/ 	.word	0x000000ff
        /*0358*/ 	.word	0x00000028
        /*035c*/ 	.short	0x010a
        /*035e*/ 	.byte	0x08
	.zero		1


	//   ....[39]....
        /*0360*/ 	.word	0x000019b0
        /*0364*/ 	.word	0x000000ff
        /*0368*/ 	.word	0x00000088
        /*036c*/ 	.short	0x0101
        /*036e*/ 	.byte	0x04
	.zero		1


	//   ....[40]....
        /*0370*/ 	.word	0x000019d0
        /*0374*/ 	.word	0x000000ff
        /*0378*/ 	.word	0x00000028
        /*037c*/ 	.short	0x010a
        /*037e*/ 	.byte	0x08
	.zero		1


	//   ....[41]....
        /*0380*/ 	.word	0x00001a50
        /*0384*/ 	.word	0x000000ff
        /*0388*/ 	.word	0x00000028
        /*038c*/ 	.short	0x010a
        /*038e*/ 	.byte	0x11
	.zero		1


	//   ....[42]....
        /*0390*/ 	.word	0x00001bb0
        /*0394*/ 	.word	0x000000ff
        /*0398*/ 	.word	0x00000028
        /*039c*/ 	.short	0x010a
        /*039e*/ 	.byte	0x08
	.zero		1


	//   ....[43]....
        /*03a0*/ 	.word	0x00001cd0
        /*03a4*/ 	.word	0x00000002
        /*03a8*/ 	.word	0x00000090
        /*03ac*/ 	.short	0x010a
        /*03ae*/ 	.byte	0xff
	.zero		1


	//   ....[44]....
        /*03b0*/ 	.word	0x00001d90
        /*03b4*/ 	.word	0x00000002
        /*03b8*/ 	.word	0x00000000
        /*03bc*/ 	.short	0x0101
        /*03be*/ 	.byte	0xff
	.zero		1


	//   ....[45]....
        /*03c0*/ 	.word	0x000022f0
        /*03c4*/ 	.word	0x000000ff
        /*03c8*/ 	.word	0x00000000
        /*03cc*/ 	.short	0x010a
        /*03ce*/ 	.byte	0x05
	.zero		1


	//   ....[46]....
        /*03d0*/ 	.word	0x00002380
        /*03d4*/ 	.word	0x000000ff
        /*03d8*/ 	.word	0x00000000
        /*03dc*/ 	.short	0x010a
        /*03de*/ 	.byte	0x05
	.zero		1


	//   ....[47]....
        /*03e0*/ 	.word	0x00002410
        /*03e4*/ 	.word	0x000000ff
        /*03e8*/ 	.word	0x00000000
        /*03ec*/ 	.short	0x010a
        /*03ee*/ 	.byte	0x05
	.zero		1


	//   ....[48]....
        /*03f0*/ 	.word	0x000024a0
        /*03f4*/ 	.word	0x000000ff
        /*03f8*/ 	.word	0x00000000
        /*03fc*/ 	.short	0x010a
        /*03fe*/ 	.byte	0x05
	.zero		1


	//   ....[49]....
        /*0400*/ 	.word	0x00002540
        /*0404*/ 	.word	0x00000000
        /*0408*/ 	.word	0x00000000
        /*040c*/ 	.short	0x010a
        /*040e*/ 	.byte	0xff
	.zero		1


	//   ....[50]....
        /*0410*/ 	.word	0x00002660
        /*0414*/ 	.word	0x00000000
        /*0418*/ 	.word	0x000000f0
        /*041c*/ 	.short	0x010a
        /*041e*/ 	.byte	0xff
	.zero		1


	//   ....[51]....
        /*0420*/ 	.word	0x000026d0
        /*0424*/ 	.word	0x00000000
        /*0428*/ 	.word	0x00000000
        /*042c*/ 	.short	0x0101
        /*042e*/ 	.byte	0xff
	.zero		1


	//   ....[52]....
        /*0430*/ 	.word	0x000026f0
        /*0434*/ 	.word	0x000000ff
        /*0438*/ 	.word	0x000000a0
        /*043c*/ 	.short	0x010a
        /*043e*/ 	.byte	0x05
	.zero		1


	//   ....[53]....
        /*0440*/ 	.word	0x00002810
        /*0444*/ 	.word	0x00000000
        /*0448*/ 	.word	0x00000090
        /*044c*/ 	.short	0x010a
        /*044e*/ 	.byte	0xff
	.zero		1


	//   ....[54]....
        /*0450*/ 	.word	0x00002910
        /*0454*/ 	.word	0x00000000
        /*0458*/ 	.word	0x00000000
        /*045c*/ 	.short	0x0101
        /*045e*/ 	.byte	0xff
	.zero		1


	//   ....[55]....
        /*0460*/ 	.word	0x000029a0
        /*0464*/ 	.word	0x000000ff
        /*0468*/ 	.word	0x000000a0
        /*046c*/ 	.short	0x0106
        /*046e*/ 	.byte	0x05
	.zero		1


	//   ....[56]....
        /*0470*/ 	.word	0x000029c0
        /*0474*/ 	.word	0x000000ff
        /*0478*/ 	.word	0x000000a0
        /*047c*/ 	.short	0x010a
        /*047e*/ 	.byte	0x05
	.zero		1


	//   ....[57]....
        /*0480*/ 	.word	0x00002a50
        /*0484*/ 	.word	0x000000ff
        /*0488*/ 	.word	0x000000a0
        /*048c*/ 	.short	0x0106
        /*048e*/ 	.byte	0x04
	.zero		1


	//   ....[58]....
        /*0490*/ 	.word	0x00002a90
        /*0494*/ 	.word	0x00000000
        /*0498*/ 	.word	0x000000a0
        /*049c*/ 	.short	0x010a
        /*049e*/ 	.byte	0xff
	.zero		1


	//   ....[59]....
        /*04a0*/ 	.word	0x00002fd0
        /*04a4*/ 	.word	0x00000000
        /*04a8*/ 	.word	0x00000090
        /*04ac*/ 	.short	0x010a
        /*04ae*/ 	.byte	0xff
	.zero		1


	//   ....[60]....
        /*04b0*/ 	.word	0x000030d0
        /*04b4*/ 	.word	0x00000003
        /*04b8*/ 	.word	0x00000000
        /*04bc*/ 	.short	0x0101
        /*04be*/ 	.byte	0xff
	.zero		1


	//   ....[61]....
        /*04c0*/ 	.word	0x000030e0
        /*04c4*/ 	.word	0x000000ff
        /*04c8*/ 	.word	0x00000000
        /*04cc*/ 	.short	0x010a
        /*04ce*/ 	.byte	0x06
	.zero		1


	//   ....[62]....
        /*04d0*/ 	.word	0x00003160
        /*04d4*/ 	.word	0x000000ff
        /*04d8*/ 	.word	0x000000d0
        /*04dc*/ 	.short	0x010a
        /*04de*/ 	.byte	0x07
	.zero		1


	//   ....[63]....
        /*04e0*/ 	.word	0x00003240
        /*04e4*/ 	.word	0x000000ff
        /*04e8*/ 	.word	0x00000000
        /*04ec*/ 	.short	0x010a
        /*04ee*/ 	.byte	0x06
	.zero		1


	//   ....[64]....
        /*04f0*/ 	.word	0x00003370
        /*04f4*/ 	.word	0x000000ff
        /*04f8*/ 	.word	0x00000000
        /*04fc*/ 	.short	0x010a
        /*04fe*/ 	.byte	0x1a
	.zero		1


	//   ....[65]....
        /*0500*/ 	.word	0x00003610
        /*0504*/ 	.word	0x000000ff
        /*0508*/ 	.word	0x00000000
        /*050c*/ 	.short	0x010a
        /*050e*/ 	.byte	0x06
	.zero		1


	//   ....[66]....
        /*0510*/ 	.word	0x000036a0
        /*0514*/ 	.word	0x000000ff
        /*0518*/ 	.word	0x00000000
        /*051c*/ 	.short	0x010a
        /*051e*/ 	.byte	0x06
	.zero		1


	//   ....[67]....
        /*0520*/ 	.word	0x00003730
        /*0524*/ 	.word	0x000000ff
        /*0528*/ 	.word	0x00000000
        /*052c*/ 	.short	0x010a
        /*052e*/ 	.byte	0x06
	.zero		1


	//   ....[68]....
        /*0530*/ 	.word	0x000037c0
        /*0534*/ 	.word	0x000000ff
        /*0538*/ 	.word	0x00000000
        /*053c*/ 	.short	0x010a
        /*053e*/ 	.byte	0x07
	.zero		1


	//   ....[69]....
        /*0540*/ 	.word	0x00003bf0
        /*0544*/ 	.word	0x00000000
        /*0548*/ 	.word	0x00000090
        /*054c*/ 	.short	0x010a
        /*054e*/ 	.byte	0xff
	.zero		1


	//   ....[70]....
        /*0550*/ 	.word	0x00003cb0
        /*0554*/ 	.word	0x00000000
        /*0558*/ 	.word	0x00000000
        /*055c*/ 	.short	0x0101
        /*055e*/ 	.byte	0xff
	.zero		1


	//   ....[71]....
        /*0560*/ 	.word	0x00003fd0
        /*0564*/ 	.word	0x000000ff
        /*0568*/ 	.word	0x00000088
        /*056c*/ 	.short	0x010a
        /*056e*/ 	.byte	0x07
	.zero		1


	//   ....[72]....
        /*0570*/ 	.word	0x000041f0
        /*0574*/ 	.word	0x000000ff
        /*0578*/ 	.word	0x00000068
        /*057c*/ 	.short	0x010a
        /*057e*/ 	.byte	0x0f
	.zero		1


	//   ....[73]....
        /*0580*/ 	.word	0x000043f0
        /*0584*/ 	.word	0x000000ff
        /*0588*/ 	.word	0x00000050
        /*058c*/ 	.short	0x010b
        /*058e*/ 	.byte	0x0f
	.zero		1


	//   ....[74]....
        /*0590*/ 	.word	0x00004440
        /*0594*/ 	.word	0x000000ff
        /*0598*/ 	.word	0x00000000
        /*059c*/ 	.short	0x0101
        /*059e*/ 	.byte	0x10
	.zero		1


	//   ....[75]....
        /*05a0*/ 	.word	0x00004480
        /*05a4*/ 	.word	0x000000ff
        /*05a8*/ 	.word	0x00000068
        /*05ac*/ 	.short	0x010a
        /*05ae*/ 	.byte	0x0d
	.zero		1


	//   ....[76]....
        /*05b0*/ 	.word	0x000046c0
        /*05b4*/ 	.word	0x000000ff
        /*05b8*/ 	.word	0x00000050
        /*05bc*/ 	.short	0x010b
        /*05be*/ 	.byte	0x0d
	.zero		1


	//   ....[77]....
        /*05c0*/ 	.word	0x00004730
        /*05c4*/ 	.word	0x000000ff
        /*05c8*/ 	.word	0x00000000
        /*05cc*/ 	.short	0x0101
        /*05ce*/ 	.byte	0x0f
	.zero		1


	//   ....[78]....
        /*05d0*/ 	.word	0x00004780
        /*05d4*/ 	.word	0x000000ff
        /*05d8*/ 	.word	0x00000000
        /*05dc*/ 	.short	0x010a
        /*05de*/ 	.byte	0x04
	.zero		1


	//   ....[79]....
        /*05e0*/ 	.word	0x00004810
        /*05e4*/ 	.word	0x000000ff
        /*05e8*/ 	.word	0x00000000
        /*05ec*/ 	.short	0x010a
        /*05ee*/ 	.byte	0x04
	.zero		1


	//   ....[80]....
        /*05f0*/ 	.word	0x000048b0
        /*05f4*/ 	.word	0x00000000
        /*05f8*/ 	.word	0x00000000
        /*05fc*/ 	.short	0x010a
        /*05fe*/ 	.byte	0xff
	.zero		1


	//   ....[81]....
        /*0600*/ 	.word	0x00004c30
        /*0604*/ 	.word	0x00000000
        /*0608*/ 	.word	0x00000090
        /*060c*/ 	.short	0x010a
        /*060e*/ 	.byte	0xff
	.zero		1


	//   ....[82]....
        /*0610*/ 	.word	0x00004d40
        /*0614*/ 	.word	0x00000000
        /*0618*/ 	.word	0x00000000
        /*061c*/ 	.short	0x0101
        /*061e*/ 	.byte	0xff
	.zero		1


	//   ....[83]....
        /*0620*/ 	.word	0x00005790
        /*0624*/ 	.word	0x00000002
        /*0628*/ 	.word	0x00000050
        /*062c*/ 	.short	0x010a
        /*062e*/ 	.byte	0xff
	.zero		1


	//   ....[84]....
        /*0630*/ 	.word	0x000057d0
        /*0634*/ 	.word	0x00000052
        /*0638*/ 	.word	0x000000b0
        /*063c*/ 	.short	0x010a
        /*063e*/ 	.byte	0xff
	.zero		1


	//   ....[85]....
        /*0640*/ 	.word	0x000058c0
        /*0644*/ 	.word	0x00000002
        /*0648*/ 	.word	0x00000050
        /*064c*/ 	.short	0x010a
        /*064e*/ 	.byte	0xff
	.zero		1


	//   ....[86]....
        /*0650*/ 	.word	0x00005af0
        /*0654*/ 	.word	0x00000052
        /*0658*/ 	.word	0x000000b0
        /*065c*/ 	.short	0x010a
        /*065e*/ 	.byte	0xff
	.zero		1


	//   ....[87]....
        /*0660*/ 	.word	0x00006180
        /*0664*/ 	.word	0x00000000
        /*0668*/ 	.word	0x00000000
        /*066c*/ 	.short	0x0101
        /*066e*/ 	.byte	0xff
	.zero		1


	//   ....[88]....
        /*0670*/ 	.word	0x00006190
        /*0674*/ 	.word	0x00000002
        /*0678*/ 	.word	0x00000050
        /*067c*/ 	.short	0x010a
        /*067e*/ 	.byte	0xff
	.zero		1


	//   ....[89]....
        /*0680*/ 	.word	0x00006260
        /*0684*/ 	.word	0x00000002
        /*0688*/ 	.word	0x00000050
        /*068c*/ 	.short	0x010a
        /*068e*/ 	.byte	0xff
	.zero		1


	//   ....[90]....
        /*0690*/ 	.word	0x00006500
        /*0694*/ 	.word	0x000000ff
        /*0698*/ 	.word	0x00000000
        /*069c*/ 	.short	0x0101
        /*069e*/ 	.byte	0x05
	.zero		1


	//   ....[91]....
        /*06a0*/ 	.word	0x00006a40
        /*06a4*/ 	.word	0x00000000
        /*06a8*/ 	.word	0x00000000
        /*06ac*/ 	.short	0x0101
        /*06ae*/ 	.byte	0xff
	.zero		1


	//   ....[92]....
        /*06b0*/ 	.word	0x00006cb0
        /*06b4*/ 	.word	0x000000ff
        /*06b8*/ 	.word	0x00000000
        /*06bc*/ 	.short	0x0101
        /*06be*/ 	.byte	0x04
	.zero		1


	//   ....[93]....
        /*06c0*/ 	.word	0x00006cd0
        /*06c4*/ 	.word	0x00000002
        /*06c8*/ 	.word	0x00000100
        /*06cc*/ 	.short	0x010a
        /*06ce*/ 	.byte	0xff
	.zero		1


	//   ....[94]....
        /*06d0*/ 	.word	0x00006d30
        /*06d4*/ 	.word	0x00000002
        /*06d8*/ 	.word	0x00000028
        /*06dc*/ 	.short	0x010a
        /*06de*/ 	.byte	0xff
	.zero		1


	//   ....[95]....
        /*06e0*/ 	.word	0x00006d90
        /*06e4*/ 	.word	0x00000002
        /*06e8*/ 	.word	0x00000028
        /*06ec*/ 	.short	0x010a
        /*06ee*/ 	.byte	0xff
	.zero		1


	//   ....[96]....
        /*06f0*/ 	.word	0x00006de0
        /*06f4*/ 	.word	0x00000002
        /*06f8*/ 	.word	0x00000090
        /*06fc*/ 	.short	0x010a
        /*06fe*/ 	.byte	0xff
	.zero		1


	//   ....[97]....
        /*0700*/ 	.word	0x00006e40
        /*0704*/ 	.word	0x00000000
        /*0708*/ 	.word	0x00000000
        /*070c*/ 	.short	0x010a
        /*070e*/ 	.byte	0xff
	.zero		1


	//   ....[98]....
        /*0710*/ 	.word	0x00006ea0
        /*0714*/ 	.word	0x00000000
        /*0718*/ 	.word	0x00000000
        /*071c*/ 	.short	0x010a
        /*071e*/ 	.byte	0xff
	.zero		1


	//   ....[99]....
        /*0720*/ 	.word	0x00006f00
        /*0724*/ 	.word	0x00000000
        /*0728*/ 	.word	0x00000000
        /*072c*/ 	.short	0x010a
        /*072e*/ 	.byte	0xff
	.zero		1


	//   ....[100]....
        /*0730*/ 	.word	0x00006f60
        /*0734*/ 	.word	0x00000000
        /*0738*/ 	.word	0x00000000
        /*073c*/ 	.short	0x010a
        /*073e*/ 	.byte	0xff
	.zero		1


	//   ....[101]....
        /*0740*/ 	.word	0x00006fb0
        /*0744*/ 	.word	0x00000000
        /*0748*/ 	.word	0x000000f0
        /*074c*/ 	.short	0x010a
        /*074e*/ 	.byte	0xff
	.zero		1


	//   ....[102]....
        /*0750*/ 	.word	0x00007010
        /*0754*/ 	.word	0x00000000
        /*0758*/ 	.word	0x000000a0
        /*075c*/ 	.short	0x010a
        /*075e*/ 	.byte	0xff
	.zero		1


	//   ....[103]....
        /*0760*/ 	.word	0x00007060
        /*0764*/ 	.word	0x00000000
        /*0768*/ 	.word	0x00000090
        /*076c*/ 	.short	0x010a
        /*076e*/ 	.byte	0xff
	.zero		1


	//   ....[104]....
        /*0770*/ 	.word	0x000070c0
        /*0774*/ 	.word	0x00000000
        /*0778*/ 	.word	0x000000a0
        /*077c*/ 	.short	0x010a
        /*077e*/ 	.byte	0xff
	.zero		1


	//   ....[105]....
        /*0780*/ 	.word	0x00007110
        /*0784*/ 	.word	0x00000000
        /*0788*/ 	.word	0x00000090
        /*078c*/ 	.short	0x010a
        /*078e*/ 	.byte	0xff
	.zero		1


	//   ....[106]....
        /*0790*/ 	.word	0x00007170
        /*0794*/ 	.word	0x00000002
        /*0798*/ 	.word	0x000000d0
        /*079c*/ 	.short	0x010a
        /*079e*/ 	.byte	0xff
	.zero		1


	//   ....[107]....
        /*07a0*/ 	.word	0x000071d0
        /*07a4*/ 	.word	0x00000000
        /*07a8*/ 	.word	0x00000000
        /*07ac*/ 	.short	0x010a
        /*07ae*/ 	.byte	0xff
	.zero		1


	//   ....[108]....
        /*07b0*/ 	.word	0x00007230
        /*07b4*/ 	.word	0x00000000
        /*07b8*/ 	.word	0x00000000
        /*07bc*/ 	.short	0x010a
        /*07be*/ 	.byte	0xff
	.zero		1


	//   ....[109]....
        /*07c0*/ 	.word	0x00007290
        /*07c4*/ 	.word	0x00000000
        /*07c8*/ 	.word	0x00000000
        /*07cc*/ 	.short	0x010a
        /*07ce*/ 	.byte	0xff
	.zero		1


	//   ....[110]....
        /*07d0*/ 	.word	0x000072f0
        /*07d4*/ 	.word	0x00000000
        /*07d8*/ 	.word	0x00000000
        /*07dc*/ 	.short	0x010a
        /*07de*/ 	.byte	0xff
	.zero		1


	//   ....[111]....
        /*07e0*/ 	.word	0x00007350
        /*07e4*/ 	.word	0x00000000
        /*07e8*/ 	.word	0x00000000
        /*07ec*/ 	.short	0x010a
        /*07ee*/ 	.byte	0xff
	.zero		1


	//   ....[112]....
        /*07f0*/ 	.word	0x000073a0
        /*07f4*/ 	.word	0x00000000
        /*07f8*/ 	.word	0x00000090
        /*07fc*/ 	.short	0x010a
        /*07fe*/ 	.byte	0xff
	.zero		1


	//   ....[113]....
        /*0800*/ 	.word	0x00007400
        /*0804*/ 	.word	0x00000000
        /*0808*/ 	.word	0x00000088
        /*080c*/ 	.short	0x010a
        /*080e*/ 	.byte	0xff
	.zero		1


	//   ....[114]....
        /*0810*/ 	.word	0x00007460
        /*0814*/ 	.word	0x00000000
        /*0818*/ 	.word	0x00000068
        /*081c*/ 	.short	0x010a
        /*081e*/ 	.byte	0xff
	.zero		1


	//   ....[115]....
        /*0820*/ 	.word	0x000074c0
        /*0824*/ 	.word	0x00000000
        /*0828*/ 	.word	0x00000068
        /*082c*/ 	.short	0x010a
        /*082e*/ 	.byte	0xff
	.zero		1


	//   ....[116]....
        /*0830*/ 	.word	0x00007520
        /*0834*/ 	.word	0x00000000
        /*0838*/ 	.word	0x00000000
        /*083c*/ 	.short	0x010a
        /*083e*/ 	.byte	0xff
	.zero		1


	//   ....[117]....
        /*0840*/ 	.word	0x00007580
        /*0844*/ 	.word	0x00000000
        /*0848*/ 	.word	0x00000000
        /*084c*/ 	.short	0x010a
        /*084e*/ 	.byte	0xff
	.zero		1


	//   ....[118]....
        /*0850*/ 	.word	0x000075d0
        /*0854*/ 	.word	0x00000000
        /*0858*/ 	.word	0x00000090
        /*085c*/ 	.short	0x010a
        /*085e*/ 	.byte	0xff
	.zero		1


	//   ....[119]....
        /*0860*/ 	.word	0x00007620
        /*0864*/ 	.word	0x00000002
        /*0868*/ 	.word	0x00000050
        /*086c*/ 	.short	0x010a
        /*086e*/ 	.byte	0xff
	.zero		1


	//   ....[120]....
        /*0870*/ 	.word	0x00007670
        /*0874*/ 	.word	0x00000052
        /*0878*/ 	.word	0x000000b0
        /*087c*/ 	.short	0x010a
        /*087e*/ 	.byte	0xff
	.zero		1


	//   ....[121]....
        /*0880*/ 	.word	0x000076c0
        /*0884*/ 	.word	0x00000002
        /*0888*/ 	.word	0x00000050
        /*088c*/ 	.short	0x010a
        /*088e*/ 	.byte	0xff
	.zero		1


	//----- nvinfo : EIATTR_NUM_MBARRIERS
	.align		4
.L_47:
        /*0890*/ 	.byte	0x03, 0x38
        /*0892*/ 	.short	0x0022


	//----- nvinfo : EIATTR_EXIT_INSTR_OFFSETS
	.align		4
        /*0894*/ 	.byte	0x04, 0x1c
        /*0896*/ 	.short	(.L_49 - .L_48)


	//   ....[0]....
.L_48:
        /*0898*/ 	.word	0x00002570


	//   ....[1]....
        /*089c*/ 	.word	0x00002a60


	//   ....[2]....
        /*08a0*/ 	.word	0x00002ac0


	//   ....[3]....
        /*08a4*/ 	.word	0x00003a20


	//   ....[4]....
        /*08a8*/ 	.word	0x000048e0


	//   ....[5]....
        /*08ac*/ 	.word	0x00004920


	//   ....[6]....
        /*08b0*/ 	.word	0x00006ba0


	//   ....[7]....
        /*08b4*/ 	.word	0x00006c20


	//   ....[8]....
        /*08b8*/ 	.word	0x00006c50


	//   ....[9]....
        /*08bc*/ 	.word	0x00006cc0


	//----- nvinfo : EIATTR_MAX_THREADS
	.align		4
.L_49:
        /*08c0*/ 	.byte	0x04, 0x05
        /*08c2*/ 	.short	(.L_51 - .L_50)
.L_50:
        /*08c4*/ 	.word	0x00000100
        /*08c8*/ 	.word	0x00000001
        /*08cc*/ 	.word	0x00000001


	//----- nvinfo : EIATTR_CRS_STACK_SIZE
	.align		4
.L_51:
        /*08d0*/ 	.byte	0x04, 0x1e
        /*08d2*/ 	.short	(.L_53 - .L_52)
.L_52:
        /*08d4*/ 	.word	0x00000000


	//----- nvinfo : EIATTR_CBANK_PARAM_SIZE
	.align		4
.L_53:
        /*08d8*/ 	.byte	0x03, 0x19
        /*08da*/ 	.short	0x0800


	//----- nvinfo : EIATTR_PARAM_CBANK
	.align		4
        /*08dc*/ 	.byte	0x04, 0x0a
        /*08de*/ 	.short	(.L_55 - .L_54)
	.align		4
.L_54:
        /*08e0*/ 	.word	index@(.nv.constant0._ZN7cutlass13device_kernelINS_4gemm6kernel13GemmUniversalIN4cute5tupleIJiiiiEEENS1_10collective13CollectiveMmaINS1_35MainloopSm100TmaUmmaWarpSpecializedILi5ELi2ELi4ENS5_IJNS4_1CILi1EEESB_SB_EEEEENS5_IJNSA_ILi64EEESE_NSA_ILi32EEEEEEfNS5_IJlSB_lEEEfSH_NS4_8TiledMMAINS4_8MMA_AtomIJNS4_17SM100_MMA_TF32_SSINS_10tfloat32_tESL_fLi64ELi64ELNS4_4UMMA5MajorE0ELSN_0ELNSM_7ScaleInE0ELSO_0EEEEEENS4_6LayoutISC_NS5_IJNSA_ILi0EEESS_SS_EEEEENS5_IJNS4_10UnderscoreESV_SV_EEEEENS4_13SM90_TMA_LOADENS4_14ComposedLayoutINS4_7SwizzleILi3ELi4ELi3EEENS4_18smem_ptr_flag_bitsILi32EEENSR_INS5_IJNSA_ILi8EEESF_EEENS5_IJSF_SB_EEEEEEEvNS4_8identityESY_S18_vS19_EENS_8epilogue10collective18CollectiveEpilogueINS1B_23Sm100TmaWarpSpecializedILi3ELi2ELi16ELb1ELb0EEEJSG_NS5_IJNSR_ISE_SB_EENSR_ISF_SB_EEEEEfSH_fSH_NS1B_6fusion15FusionCallbacksIS1F_NS1J_17LinearCombinationIffffLNS_15FloatRoundStyleE2EEESG_S1I_JEEENS4_5SM1004TMEM4LOAD26SM100_TMEM_LOAD_16dp128b8xESY_S18_NS4_17SM75_U32x4_LDSM_NENS4_14SM90_TMA_STOREES18_NS4_17SM90_U32x4_STSM_NENS4_39AutoVectorizingCopyWithAssumedAlignmentILi128EEEEEEvvEEEEvNT_6ParamsE)
        /*08e4*/ 	.short	0x0380
        /*08e6*/ 	.short	0x0800


	//----- nvinfo : EIATTR_SW_WAR
	.align		4
.L_55:
        /*08e8*/ 	.byte	0x04, 0x36
        /*08ea*/ 	.short	(.L_57 - .L_56)
.L_56:
        /*08ec*/ 	.word	0x00000008
.L_57:


//--------------------- .nv.callgraph             --------------------------
	.section	.nv.callgraph,"",@"SHT_CUDA_CALLGRAPH"
	.align	4
	.sectionentsize	8
	.align		4
        /*0000*/ 	.word	0x00000000
	.align		4
        /*0004*/ 	.word	0xffffffff
	.align		4
        /*0008*/ 	.word	index@(_ZN7cutlass13device_kernelINS_4gemm6kernel13GemmUniversalIN4cute5tupleIJiiiiEEENS1_10collective13CollectiveMmaINS1_35MainloopSm100TmaUmmaWarpSpecializedILi5ELi2ELi4ENS5_IJNS4_1CILi1EEESB_SB_EEEEENS5_IJNSA_ILi64EEESE_NSA_ILi32EEEEEEfNS5_IJlSB_lEEEfSH_NS4_8TiledMMAINS4_8MMA_AtomIJNS4_17SM100_MMA_TF32_SSINS_10tfloat32_tESL_fLi64ELi64ELNS4_4UMMA5MajorE0ELSN_0ELNSM_7ScaleInE0ELSO_0EEEEEENS4_6LayoutISC_NS5_IJNSA_ILi0EEESS_SS_EEEEENS5_IJNS4_10UnderscoreESV_SV_EEEEENS4_13SM90_TMA_LOADENS4_14ComposedLayoutINS4_7SwizzleILi3ELi4ELi3EEENS4_18smem_ptr_flag_bitsILi32EEENSR_INS5_IJNSA_ILi8EEESF_EEENS5_IJSF_SB_EEEEEEEvNS4_8identityESY_S18_vS19_EENS_8epilogue10collective18CollectiveEpilogueINS1B_23Sm100TmaWarpSpecializedILi3ELi2ELi16ELb1ELb0EEEJSG_NS5_IJNSR_ISE_SB_EENSR_ISF_SB_EEEEEfSH_fSH_NS1B_6fusion15FusionCallbacksIS1F_NS1J_17LinearCombinationIffffLNS_15FloatRoundStyleE2EEESG_S1I_JEEENS4_5SM1004TMEM4LOAD26SM100_TMEM_LOAD_16dp128b8xESY_S18_NS4_17SM75_U32x4_LDSM_NENS4_14SM90_TMA_STOREES18_NS4_17SM90_U32x4_STSM_NENS4_39AutoVectorizingCopyWithAssumedAlignmentILi128EEEEEEvvEEEEvNT_6ParamsE)
	.align		4
        /*000c*/ 	.word	index@(__assertfail)
	.align		4
        /*0010*/ 	.word	0x00000000
	.align		4
        /*0014*/ 	.word	0xfffffffe
	.align		4
        /*0018*/ 	.word	0x00000000
	.align		4
        /*001c*/ 	.word	0xfffffffd
	.align		4
        /*0020*/ 	.word	0x00000000
	.align		4
        /*0024*/ 	.word	0xfffffffc


//--------------------- .nv.constant4             --------------------------
	.section	.nv.constant4,"a",@progbits
	.align	8
	.align		8
.nv.constant4:
        /*0000*/ 	.dword	__assertfail
	.align		8
        /*0008*/ 	.dword	__unnamed_1
	.align		8
        /*0010*/ 	.dword	__unnamed_2
	.align		8
        /*0018*/ 	.dword	_ZN40_INTERNAL_f31e1e97_4_k_cu_6682edf1_249764cuda3std3__45__cpo5beginE
	.align		8
        /*0020*/ 	.dword	_ZN40_INTERNAL_f31e1e97_4_k_cu_6682edf1_249764cuda3std3__45__cpo3endE
	.align		8
        /*0028*/ 	.dword	_ZN40_INTERNAL_f31e1e97_4_k_cu_6682edf1_249764cuda3std3__45__cpo6cbeginE
	.align		8
        /*0030*/ 	.dword	_ZN40_INTERNAL_f31e1e97_4_k_cu_6682edf1_249764cuda3std3__45__cpo4cendE
	.align		8
        /*0038*/ 	.dword	_ZN40_INTERNAL_f31e1e97_4_k_cu_6682edf1_249764cuda3std3__442_GLOBAL__N__f31e1e97_4_k_cu_6682edf1_249766ignoreE
	.align		8
        /*0040*/ 	.dword	_ZN40_INTERNAL_f31e1e97_4_k_cu_6682edf1_249764cuda3std3__419piecewise_constructE
	.align		8
        /*0048*/ 	.dword	_ZN40_INTERNAL_f31e1e97_4_k_cu_6682edf1_249764cuda3std3__48in_placeE
	.align		8
        /*0050*/ 	.dword	_ZN40_INTERNAL_f31e1e97_4_k_cu_6682edf1_249764cuda3std6ranges3__45__cpo4swapE
	.align		8
        /*0058*/ 	.dword	_ZN40_INTERNAL_f31e1e97_4_k_cu_6682edf1_249764cuda3std6ranges3__45__cpo9iter_moveE
	.align		8
        /*0060*/ 	.dword	_ZN40_INTERNAL_f31e1e97_4_k_cu_6682edf1_249764cute7productE
	.align		8
        /*0068*/ 	.dword	_ZN40_INTERNAL_f31e1e97_4_k_cu_6682edf1_249764cute1_E
	.align		8
        /*0070*/ 	.dword	$str$25
	.align		8
        /*0078*/ 	.dword	$str$26
	.align		8
        /*0080*/ 	.dword	$str$27
	.align		8
        /*0088*/ 	.dword	$str$28


//--------------------- .text._ZN7cutlass13device_kernelINS_4gemm6kernel13GemmUniversalIN4cute5tupleIJiiiiEEENS1_10collective13CollectiveMmaINS1_35MainloopSm100TmaUmmaWarpSpecializedILi5ELi2ELi4ENS5_IJNS4_1CILi1EEESB_SB_EEEEENS5_IJNSA_ILi64EEESE_NSA_ILi32EEEEEEfNS5_IJlSB_lEEEfSH_NS4_8TiledMMAINS4_8MMA_AtomIJNS4_17SM100_MMA_TF32_SSINS_10tfloat32_tESL_fLi64ELi64ELNS4_4UMMA5MajorE0ELSN_0ELNSM_7ScaleInE0ELSO_0EEEEEENS4_6LayoutISC_NS5_IJNSA_ILi0EEESS_SS_EEEEENS5_IJNS4_10UnderscoreESV_SV_EEEEENS4_13SM90_TMA_LOADENS4_14ComposedLayoutINS4_7SwizzleILi3ELi4ELi3EEENS4_18smem_ptr_flag_bitsILi32EEENSR_INS5_IJNSA_ILi8EEESF_EEENS5_IJSF_SB_EEEEEEEvNS4_8identityESY_S18_vS19_EENS_8epilogue10collective18CollectiveEpilogueINS1B_23Sm100TmaWarpSpecializedILi3ELi2ELi16ELb1ELb0EEEJSG_NS5_IJNSR_ISE_SB_EENSR_ISF_SB_EEEEEfSH_fSH_NS1B_6fusion15FusionCallbacksIS1F_NS1J_17LinearCombinationIffffLNS_15FloatRoundStyleE2EEESG_S1I_JEEENS4_5SM1004TMEM4LOAD26SM100_TMEM_LOAD_16dp128b8xESY_S18_NS4_17SM75_U32x4_LDSM_NENS4_14SM90_TMA_STOREES18_NS4_17SM90_U32x4_STSM_NENS4_39AutoVectorizingCopyWithAssumedAlignmentILi128EEEEEEvvEEEEvNT_6ParamsE --------------------------
	.section	.text._ZN7cutlass13device_kernelINS_4gemm6kernel13GemmUniversalIN4cute5tupleIJiiiiEEENS1_10collective13CollectiveMmaINS1_35MainloopSm100TmaUmmaWarpSpecializedILi5ELi2ELi4ENS5_IJNS4_1CILi1EEESB_SB_EEEEENS5_IJNSA_ILi64EEESE_NSA_ILi32EEEEEEfNS5_IJlSB_lEEEfSH_NS4_8TiledMMAINS4_8MMA_AtomIJNS4_17SM100_MMA_TF32_SSINS_10tfloat32_tESL_fLi64ELi64ELNS4_4UMMA5MajorE0ELSN_0ELNSM_7ScaleInE0ELSO_0EEEEEENS4_6LayoutISC_NS5_IJNSA_ILi0EEESS_SS_EEEEENS5_IJNS4_10UnderscoreESV_SV_EEEEENS4_13SM90_TMA_LOADENS4_14ComposedLayoutINS4_7SwizzleILi3ELi4ELi3EEENS4_18smem_ptr_flag_bitsILi32EEENSR_INS5_IJNSA_ILi8EEESF_EEENS5_IJSF_SB_EEEEEEEvNS4_8identityESY_S18_vS19_EENS_8epilogue10collective18CollectiveEpilogueINS1B_23Sm100TmaWarpSpecializedILi3ELi2ELi16ELb1ELb0EEEJSG_NS5_IJNSR_ISE_SB_EENSR_ISF_SB_EEEEEfSH_fSH_NS1B_6fusion15FusionCallbacksIS1F_NS1J_17LinearCombinationIffffLNS_15FloatRoundStyleE2EEESG_S1I_JEEENS4_5SM1004TMEM4LOAD26SM100_TMEM_LOAD_16dp128b8xESY_S18_NS4_17SM75_U32x4_LDSM_NENS4_14SM90_TMA_STOREES18_NS4_17SM90_U32x4_STSM_NENS4_39AutoVectorizingCopyWithAssumedAlignmentILi128EEEEEEvvEEEEvNT_6ParamsE,"ax",@progbits
	.align	128
.text._ZN7cutlass13device_kernelINS_4gemm6kernel13GemmUniversalIN4cute5tupleIJiiiiEEENS1_10collective13CollectiveMmaINS1_35MainloopSm100TmaUmmaWarpSpecializedILi5ELi2ELi4ENS5_IJNS4_1CILi1EEESB_SB_EEEEENS5_IJNSA_ILi64EEESE_NSA_ILi32EEEEEEfNS5_IJlSB_lEEEfSH_NS4_8TiledMMAINS4_8MMA_AtomIJNS4_17SM100_MMA_TF32_SSINS_10tfloat32_tESL_fLi64ELi64ELNS4_4UMMA5MajorE0ELSN_0ELNSM_7ScaleInE0ELSO_0EEEEEENS4_6LayoutISC_NS5_IJNSA_ILi0EEESS_SS_EEEEENS5_IJNS4_10UnderscoreESV_SV_EEEEENS4_13SM90_TMA_LOADENS4_14ComposedLayoutINS4_7SwizzleILi3ELi4ELi3EEENS4_18smem_ptr_flag_bitsILi32EEENSR_INS5_IJNSA_ILi8EEESF_EEENS5_IJSF_SB_EEEEEEEvNS4_8identityESY_S18_vS19_EENS_8epilogue10collective18CollectiveEpilogueINS1B_23Sm100TmaWarpSpecializedILi3ELi2ELi16ELb1ELb0EEEJSG_NS5_IJNSR_ISE_SB_EENSR_ISF_SB_EEEEEfSH_fSH_NS1B_6fusion15FusionCallbacksIS1F_NS1J_17LinearCombinationIffffLNS_15FloatRoundStyleE2EEESG_S1I_JEEENS4_5SM1004TMEM4LOAD26SM100_TMEM_LOAD_16dp128b8xESY_S18_NS4_17SM75_U32x4_LDSM_NENS4_14SM90_TMA_STOREES18_NS4_17SM90_U32x4_STSM_NENS4_39AutoVectorizingCopyWithAssumedAlignmentILi128EEEEEEvvEEEEvNT_6ParamsE:
        .type           _ZN7cutlass13device_kernelINS_4gemm6kernel13GemmUniversalIN4cute5tupleIJiiiiEEENS1_10collective13CollectiveMmaINS1_35MainloopSm100TmaUmmaWarpSpecializedILi5ELi2ELi4ENS5_IJNS4_1CILi1EEESB_SB_EEEEENS5_IJNSA_ILi64EEESE_NSA_ILi32EEEEEEfNS5_IJlSB_lEEEfSH_NS4_8TiledMMAINS4_8MMA_AtomIJNS4_17SM100_MMA_TF32_SSINS_10tfloat32_tESL_fLi64ELi64ELNS4_4UMMA5MajorE0ELSN_0ELNSM_7ScaleInE0ELSO_0EEEEEENS4_6LayoutISC_NS5_IJNSA_ILi0EEESS_SS_EEEEENS5_IJNS4_10UnderscoreESV_SV_EEEEENS4_13SM90_TMA_LOADENS4_14ComposedLayoutINS4_7SwizzleILi3ELi4ELi3EEENS4_18smem_ptr_flag_bitsILi32EEENSR_INS5_IJNSA_ILi8EEESF_EEENS5_IJSF_SB_EEEEEEEvNS4_8identityESY_S18_vS19_EENS_8epilogue10collective18CollectiveEpilogueINS1B_23Sm100TmaWarpSpecializedILi3ELi2ELi16ELb1ELb0EEEJSG_NS5_IJNSR_ISE_SB_EENSR_ISF_SB_EEEEEfSH_fSH_NS1B_6fusion15FusionCallbacksIS1F_NS1J_17LinearCombinationIffffLNS_15FloatRoundStyleE2EEESG_S1I_JEEENS4_5SM1004TMEM4LOAD26SM100_TMEM_LOAD_16dp128b8xESY_S18_NS4_17SM75_U32x4_LDSM_NENS4_14SM90_TMA_STOREES18_NS4_17SM90_U32x4_STSM_NENS4_39AutoVectorizingCopyWithAssumedAlignmentILi128EEEEEEvvEEEEvNT_6ParamsE,@function
        .size           _ZN7cutlass13device_kernelINS_4gemm6kernel13GemmUniversalIN4cute5tupleIJiiiiEEENS1_10collective13CollectiveMmaINS1_35MainloopSm100TmaUmmaWarpSpecializedILi5ELi2ELi4ENS5_IJNS4_1CILi1EEESB_SB_EEEEENS5_IJNSA_ILi64EEESE_NSA_ILi32EEEEEEfNS5_IJlSB_lEEEfSH_NS4_8TiledMMAINS4_8MMA_AtomIJNS4_17SM100_MMA_TF32_SSINS_10tfloat32_tESL_fLi64ELi64ELNS4_4UMMA5MajorE0ELSN_0ELNSM_7ScaleInE0ELSO_0EEEEEENS4_6LayoutISC_NS5_IJNSA_ILi0EEESS_SS_EEEEENS5_IJNS4_10UnderscoreESV_SV_EEEEENS4_13SM90_TMA_LOADENS4_14ComposedLayoutINS4_7SwizzleILi3ELi4ELi3EEENS4_18smem_ptr_flag_bitsILi32EEENSR_INS5_IJNSA_ILi8EEESF_EEENS5_IJSF_SB_EEEEEEEvNS4_8identityESY_S18_vS19_EENS_8epilogue10collective18CollectiveEpilogueINS1B_23Sm100TmaWarpSpecializedILi3ELi2ELi16ELb1ELb0EEEJSG_NS5_IJNSR_ISE_SB_EENSR_ISF_SB_EEEEEfSH_fSH_NS1B_6fusion15FusionCallbacksIS1F_NS1J_17LinearCombinationIffffLNS_15FloatRoundStyleE2EEESG_S1I_JEEENS4_5SM1004TMEM4LOAD26SM100_TMEM_LOAD_16dp128b8xESY_S18_NS4_17SM75_U32x4_LDSM_NENS4_14SM90_TMA_STOREES18_NS4_17SM90_U32x4_STSM_NENS4_39AutoVectorizingCopyWithAssumedAlignmentILi128EEEEEEvvEEEEvNT_6ParamsE,(.L_x_157 - _ZN7cutlass13device_kernelINS_4gemm6kernel13GemmUniversalIN4cute5tupleIJiiiiEEENS1_10collective13CollectiveMmaINS1_35MainloopSm100TmaUmmaWarpSpecializedILi5ELi2ELi4ENS5_IJNS4_1CILi1EEESB_SB_EEEEENS5_IJNSA_ILi64EEESE_NSA_ILi32EEEEEEfNS5_IJlSB_lEEEfSH_NS4_8TiledMMAINS4_8MMA_AtomIJNS4_17SM100_MMA_TF32_SSINS_10tfloat32_tESL_fLi64ELi64ELNS4_4UMMA5MajorE0ELSN_0ELNSM_7ScaleInE0ELSO_0EEEEEENS4_6LayoutISC_NS5_IJNSA_ILi0EEESS_SS_EEEEENS5_IJNS4_10UnderscoreESV_SV_EEEEENS4_13SM90_TMA_LOADENS4_14ComposedLayoutINS4_7SwizzleILi3ELi4ELi3EEENS4_18smem_ptr_flag_bitsILi32EEENSR_INS5_IJNSA_ILi8EEESF_EEENS5_IJSF_SB_EEEEEEEvNS4_8identityESY_S18_vS19_EENS_8epilogue10collective18CollectiveEpilogueINS1B_23Sm100TmaWarpSpecializedILi3ELi2ELi16ELb1ELb0EEEJSG_NS5_IJNSR_ISE_SB_EENSR_ISF_SB_EEEEEfSH_fSH_NS1B_6fusion15FusionCallbacksIS1F_NS1J_17LinearCombinationIffffLNS_15FloatRoundStyleE2EEESG_S1I_JEEENS4_5SM1004TMEM4LOAD26SM100_TMEM_LOAD_16dp128b8xESY_S18_NS4_17SM75_U32x4_LDSM_NENS4_14SM90_TMA_STOREES18_NS4_17SM90_U32x4_STSM_NENS4_39AutoVectorizingCopyWithAssumedAlignmentILi128EEEEEEvvEEEEvNT_6ParamsE)
        .other          _ZN7cutlass13device_kernelINS_4gemm6kernel13GemmUniversalIN4cute5tupleIJiiiiEEENS1_10collective13CollectiveMmaINS1_35MainloopSm100TmaUmmaWarpSpecializedILi5ELi2ELi4ENS5_IJNS4_1CILi1EEESB_SB_EEEEENS5_IJNSA_ILi64EEESE_NSA_ILi32EEEEEEfNS5_IJlSB_lEEEfSH_NS4_8TiledMMAINS4_8MMA_AtomIJNS4_17SM100_MMA_TF32_SSINS_10tfloat32_tESL_fLi64ELi64ELNS4_4UMMA5MajorE0ELSN_0ELNSM_7ScaleInE0ELSO_0EEEEEENS4_6LayoutISC_NS5_IJNSA_ILi0EEESS_SS_EEEEENS5_IJNS4_10UnderscoreESV_SV_EEEEENS4_13SM90_TMA_LOADENS4_14ComposedLayoutINS4_7SwizzleILi3ELi4ELi3EEENS4_18smem_ptr_flag_bitsILi32EEENSR_INS5_IJNSA_ILi8EEESF_EEENS5_IJSF_SB_EEEEEEEvNS4_8identityESY_S18_vS19_EENS_8epilogue10collective18CollectiveEpilogueINS1B_23Sm100TmaWarpSpecializedILi3ELi2ELi16ELb1ELb0EEEJSG_NS5_IJNSR_ISE_SB_EENSR_ISF_SB_EEEEEfSH_fSH_NS1B_6fusion15FusionCallbacksIS1F_NS1J_17LinearCombinationIffffLNS_15FloatRoundStyleE2EEESG_S1I_JEEENS4_5SM1004TMEM4LOAD26SM100_TMEM_LOAD_16dp128b8xESY_S18_NS4_17SM75_U32x4_LDSM_NENS4_14SM90_TMA_STOREES18_NS4_17SM90_U32x4_STSM_NENS4_39AutoVectorizingCopyWithAssumedAlignmentILi128EEEEEEvvEEEEvNT_6ParamsE,@"STO_CUDA_ENTRY STV_DEFAULT"
_ZN7cutlass13device_kernelINS_4gemm6kernel13GemmUniversalIN4cute5tupleIJiiiiEEENS1_10collective13CollectiveMmaINS1_35MainloopSm100TmaUmmaWarpSpecializedILi5ELi2ELi4ENS5_IJNS4_1CILi1EEESB_SB_EEEEENS5_IJNSA_ILi64EEESE_NSA_ILi32EEEEEEfNS5_IJlSB_lEEEfSH_NS4_8TiledMMAINS4_8MMA_AtomIJNS4_17SM100_MMA_TF32_SSINS_10tfloat32_tESL_fLi64ELi64ELNS4_4UMMA5MajorE0ELSN_0ELNSM_7ScaleInE0ELSO_0EEEEEENS4_6LayoutISC_NS5_IJNSA_ILi0EEESS_SS_EEEEENS5_IJNS4_10UnderscoreESV_SV_EEEEENS4_13SM90_TMA_LOADENS4_14ComposedLayoutINS4_7SwizzleILi3ELi4ELi3EEENS4_18smem_ptr_flag_bitsILi32EEENSR_INS5_IJNSA_ILi8EEESF_EEENS5_IJSF_SB_EEEEEEEvNS4_8identityESY_S18_vS19_EENS_8epilogue10collective18CollectiveEpilogueINS1B_23Sm100TmaWarpSpecializedILi3ELi2ELi16ELb1ELb0EEEJSG_NS5_IJNSR_ISE_SB_EENSR_ISF_SB_EEEEEfSH_fSH_NS1B_6fusion15FusionCallbacksIS1F_NS1J_17LinearCombinationIffffLNS_15FloatRoundStyleE2EEESG_S1I_JEEENS4_5SM1004TMEM4LOAD26SM100_TMEM_LOAD_16dp128b8xESY_S18_NS4_17SM75_U32x4_LDSM_NENS4_14SM90_TMA_STOREES18_NS4_17SM90_U32x4_STSM_NENS4_39AutoVectorizingCopyWithAssumedAlignmentILi128EEEEEEvvEEEEvNT_6ParamsE:
[----:B------:R-:W1:Y:S01]  /*0000*/  LDC R1, c[0x0][0x37c] ;  /* 0x0000df00ff017b82 */ /* 0x000e620000000800 */
[----:B------:R-:W2:Y:S01]  /*0010*/  S2R R75, SR_TID.X ;  /* 0x00000000004b7919 */ /* 0x000ea20000002100 */
[----:B------:R-:W3:Y:S01]  /*0020*/  LDCU.64 UR4, c[0x0][0x890] ;  /* 0x00011200ff0477ac */ /* 0x000ee20008000a00 */
[----:B------:R-:W-:Y:S02]  /*0030*/  PRMT R64, RZ, 0x7610, R64 ;  /* 0x00007610ff407816 */ /* 0x000fe40000000040 */
[----:B------:R-:W-:Y:S01]  /*0040*/  ELECT P5, URZ, PT ;  /* 0x0000000000ff782f */ /* 0x000fe200038a0000 */
[----:B------:R-:W4:Y:S01]  /*0050*/  LDCU.64 UR46, c[0x0][0x358] ;  /* 0x00006b00ff2e77ac */ /* 0x000f220008000a00 */
[----:B---3--:R-:W-:-:S04]  /*0060*/  UISETP.NE.U32.AND UP0, UPT, UR4, URZ, UPT ;  /* 0x000000ff0400728c */ /* 0x008fc8000bf05070 */
[----:B------:R-:W-:Y:S01]  /*0070*/  UISETP.NE.AND.EX UP0, UPT, UR5, URZ, UPT, UP0 ;  /* 0x000000ff0500728c */ /* 0x000fe2000bf05300 */
[----:B--2---:R-:W-:-:S05]  /*0080*/  SHF.R.U32.HI R69, RZ, 0x5, R75 ;  /* 0x00000005ff457819 */ /* 0x004fca000001164b */
[----:B------:R-:W2:Y:S02]  /*0090*/  SHFL.IDX PT, R0, R69, RZ, 0x1f ;  /* 0x00001fff45007589 */ /* 0x000ea400000e0000 */
[----:B--2---:R-:W-:Y:S01]  /*00a0*/  R2UR UR8, R0 ;  /* 0x00000000000872ca */ /* 0x004fe200000e0000 */
[----:B-1--4-:R-:W-:-:S14]  /*00b0*/  BRA.U UP0, `(.L_x_0) ;  /* 0x00000001002c7547 */ /* 0x012fdc000b800000 */
[----:B------:R-:W1:Y:S02]  /*00c0*/  LDCU.64 UR6, c[0x0][0x888] ;  /* 0x00011100ff0677ac */ /* 0x000e640008000a00 */
[----:B-1----:R-:W-:-:S04]  /*00d0*/  UISETP.NE.U32.AND UP0, UPT, UR6, URZ, UPT ;  /* 0x000000ff0600728c */ /* 0x002fc8000bf05070 */
[----:B------:R-:W-:-:S09]  /*00e0*/  UISETP.NE.AND.EX UP0, UPT, UR7, URZ, UPT, UP0 ;  /* 0x000000ff0700728c */ /* 0x000fd2000bf05300 */
[----:B------:R-:W-:Y:S05]  /*00f0*/  BRA.U !UP0, `(.L_x_1) ;  /* 0x0000000108107547 */ /* 0x000fea000b800000 */
[----:B------:R-:W1:Y:S02]  /*0100*/  LDC.64 R2, c[0x0][0x888] ;  /* 0x00022200ff027b82 */ /* 0x000e640000000a00 */
[----:B-1----:R1:W5:Y:S01]  /*0110*/  LDG.E R35, desc[UR46][R2.64] ;  /* 0x0000002e02237981 */ /* 0x002362000c1e1900 */
[----:B------:R-:W-:Y:S01]  /*0120*/  HFMA2 R64, -RZ, RZ, 0, 5.9604644775390625e-08 ;  /* 0x00000001ff407431 */ /* 0x000fe200000001ff */
[----:B------:R-:W-:Y:S05]  /*0130*/  BRA `(.L_x_0) ;  /* 0x00000000000c7947 */ /* 0x000fea0003800000 */
.L_x_1:
[----:B------:R-:W1:Y:S01]  /*0140*/  LDCU UR6, c[0x0][0x880] ;  /* 0x00011000ff0677ac */ /* 0x000e620008000800 */
[----:B------:R-:W-:Y:S01]  /*0150*/  HFMA2 R64, -RZ, RZ, 0, 5.9604644775390625e-08 ;  /* 0x00000001ff407431 */ /* 0x000fe200000001ff */
[----:B-1----:R-:W-:-:S07]  /*0160*/  MOV R35, UR6 ;  /* 0x0000000600237c02 */ /* 0x002fce0008000f00 */
.L_x_0:
[----:B------:R-:W2:Y:S02]  /*0170*/  LDCU.64 UR6, c[0x0][0x8b0] ;  /* 0x00011600ff0677ac */ /* 0x000ea40008000a00 */
[----:B--2---:R-:W-:-:S04]  /*0180*/  UISETP.NE.U32.AND UP0, UPT, UR6, URZ, UPT ;  /* 0x000000ff0600728c */ /* 0x004fc8000bf05070 */
[----:B------:R-:W-:-:S09]  /*0190*/  UISETP.NE.AND.EX UP0, UPT, UR7, URZ, UPT, UP0 ;  /* 0x000000ff0700728c */ /* 0x000fd2000bf05300 */
[----:B------:R-:W-:Y:S05]  /*01a0*/  BRA.U UP0, `(.L_x_2) ;  /* 0x0000000100247547 */ /* 0x000fea000b800000 */
[----:B------:R-:W2:Y:S02]  /*01b0*/  LDCU.64 UR6, c[0x0][0x8a8] ;  /* 0x00011500ff0677ac */ /* 0x000ea40008000a00 */
[----:B--2---:R-:W-:-:S04]  /*01c0*/  UISETP.NE.U32.AND UP0, UPT, UR6, URZ, UPT ;  /* 0x000000ff0600728c */ /* 0x004fc8000bf05070 */
[----:B------:R-:W-:-:S09]  /*01d0*/  UISETP.NE.AND.EX UP0, UPT, UR7, URZ, UPT, UP0 ;  /* 0x000000ff0700728c */ /* 0x000fd2000bf05300 */
[----:B------:R-:W-:Y:S05]  /*01e0*/  BRA.U !UP0, `(.L_x_3) ;  /* 0x00000001080c7547 */ /* 0x000fea000b800000 */
[----:B-1----:R-:W1:Y:S02]  /*01f0*/  LDC.64 R2, c[0x0][0x8a8] ;  /* 0x00022a00ff027b82 */ /* 0x002e640000000a00 */
[----:B-1----:R2:W5:Y:S01]  /*0200*/  LDG.E R33, desc[UR46][R2.64] ;  /* 0x0000002e02217981 */ /* 0x002562000c1e1900 */
[----:B------:R-:W-:Y:S05]  /*0210*/  BRA `(.L_x_2) ;  /* 0x0000000000087947 */ /* 0x000fea0003800000 */
.L_x_3:
[----:B------:R-:W2:Y:S02]  /*0220*/  LDCU UR6, c[0x0][0x8a0] ;  /* 0x00011400ff0677ac */ /* 0x000ea40008000800 */
[----:B--2---:R-:W-:Y:S02]  /*0230*/  MOV R33, UR6 ;  /* 0x0000000600217c02 */ /* 0x004fe40008000f00 */
.L_x_2:
[----:B------:R-:W-:Y:S01]  /*0240*/  IMAD.U32 R0, RZ, RZ, UR8 ;  /* 0x00000008ff007e24 */ /* 0x000fe2000f8e00ff */
[----:B------:R-:W-:Y:S04]  /*0250*/  BSSY.RECONVERGENT B0, `(.L_x_4) ;  /* 0x000000c000007945 */ /* 0x000fe80003800200 */
[C---:B------:R-:W-:Y:S02]  /*0260*/  ISETP.NE.OR P1, PT, R0.reuse, 0x1, !P5 ;  /* 0x000000010000780c */ /* 0x040fe40006f25670 */
[----:B------:R-:W-:-:S11]  /*0270*/  ISETP.NE.OR P0, PT, R0, 0x3, !P5 ;  /* 0x000000030000780c */ /* 0x000fd60006f05670 */
[----:B------:R-:W-:Y:S05]  /*0280*/  @P1 BRA `(.L_x_5) ;  /* 0x0000000000201947 */ /* 0x000fea0003800000 */
[----:B------:R-:W3:Y:S02]  /*0290*/  LDCU.64 UR6, c[0x0][0x348] ;  /* 0x00006900ff0677ac */ /* 0x000ee40008000a00 */
[----:B---3--:R-:W-:Y:S02]  /*02a0*/  UIADD3 UR10, UP1, UPT, UR6, 0x80, URZ ;  /* 0x00000080060a7890 */ /* 0x008fe4000ff3e0ff */
[----:B------:R-:W-:Y:S02]  /*02b0*/  UIADD3 UR6, UP0, UPT, UR6, 0x180, URZ ;  /* 0x0000018006067890 */ /* 0x000fe4000ff1e0ff */
[----:B------:R-:W-:Y:S02]  /*02c0*/  UIADD3.X UR11, UPT, UPT, URZ, UR7, URZ, UP1, !UPT ;  /* 0x00000007ff0b7290 */ /* 0x000fe40008ffe4ff */
[----:B------:R-:W-:-:S07]  /*02d0*/  UIADD3.X UR7, UPT, UPT, URZ, UR7, URZ, UP0, !UPT ;  /* 0x00000007ff077290 */ /* 0x000fce00087fe4ff */
[----:B------:R3:W-:Y:S02]  /*02e0*/  UTMACCTL.PF [UR10] ;  /* 0x000000000a0079b9 */ /* 0x0007e40008040000 */
[----:B------:R3:W-:Y:S02]  /*02f0*/  UTMACCTL.PF [UR6] ;  /* 0x00000000060079b9 */ /* 0x0007e40008040000 */
[----:B---3--:R-:W-:Y:S01]  /*0300*/  NOP ;  /* 0x0000000000007918 */ /* 0x008fe20000000000 */
.L_x_5:
[----:B------:R-:W-:Y:S05]  /*0310*/  BSYNC.RECONVERGENT B0 ;  /* 0x0000000000007941 */ /* 0x000fea0003800200 */
.L_x_4:
[----:B------:R-:W-:Y:S04]  /*0320*/  BSSY.RECONVERGENT B0, `(.L_x_6) ;  /* 0x000000a000007945 */ /* 0x000fe80003800200 */
        /* <DEDUP_REMOVED lines=9> */
.L_x_7:
[----:B------:R-:W-:Y:S05]  /*03c0*/  BSYNC.RECONVERGENT B0 ;  /* 0x0000000000007941 */ /* 0x000fea0003800200 */
.L_x_6:
[----:B------:R-:W3:Y:S01]  /*03d0*/  LDCU.64 UR6, c[0x0][0x888] ;  /* 0x00011100ff0677ac */ /* 0x000ee20008000a00 */
[----:B------:R-:W-:Y:S02]  /*03e0*/  UISETP.EQ.U32.AND UP1, UPT, UR4, URZ, UPT ;  /* 0x000000ff0400728c */ /* 0x000fe4000bf22070 */
[----:B------:R-:W-:Y:S02]  /*03f0*/  UPLOP3.LUT UP2, UPT, UPT, UPT, UPT, 0x80, 0x8 ;  /* 0x000000000008789c */ /* 0x000fe40003f4f070 */
[----:B---3--:R-:W-:-:S04]  /*0400*/  UISETP.NE.U32.AND UP0, UPT, UR6, URZ, UPT ;  /* 0x000000ff0600728c */ /* 0x008fc8000bf05070 */
[----:B------:R-:W-:-:S04]  /*0410*/  UISETP.NE.AND.EX UP0, UPT, UR7, URZ, UPT, UP0 ;  /* 0x000000ff0700728c */ /* 0x000fc8000bf05300 */
[----:B------:R-:W-:-:S04]  /*0420*/  UISETP.EQ.OR.EX UP3, UPT, UR5, URZ, !UP0, UP1 ;  /* 0x000000ff0500728c */ /* 0x000fc8000c762710 */
[----:B------:R-:W-:-:S05]  /*0430*/  UP2UR UR53, UPR, URZ, 0x8 ;  /* 0x00000008ff357883 */ /* 0x000fca0008000000 */
[----:B------:R-:W-:Y:S07]  /*0440*/  BRA.U !UP3, `(.L_x_8) ;  /* 0x000000010b207547 */ /* 0x000fee000b800000 */
[----:B------:R-:W-:Y:S01]  /*0450*/  UISETP.NE.U32.AND UP2, UPT, UR4, URZ, UPT ;  /* 0x000000ff0400728c */ /* 0x000fe2000bf45070 */
[----:B-----5:R-:W-:Y:S01]  /*0460*/  FSETP.NEU.AND P0, PT, R35, RZ, PT ;  /* 0x000000ff2300720b */ /* 0x020fe20003f0d000 */
[----:B------:R-:W-:Y:S02]  /*0470*/  USEL UR4, URZ, 0xffffffff, UP0 ;  /* 0xffffffffff047887 */ /* 0x000fe40008000000 */
[----:B------:R-:W-:-:S10]  /*0480*/  UISETP.NE.AND.EX UP2, UPT, UR5, URZ, UPT, UP2 ;  /* 0x000000ff0500728c */ /* 0x000fd4000bf45320 */
[----:B------:R-:W-:Y:S01]  /*0490*/  VOTEU.ANY UP1, P0 ;  /* 0x0000000000ff7886 */ /* 0x000fe20000020100 */
[----:B------:R-:W-:-:S04]  /*04a0*/  @!UP2 USEL UR4, URZ, 0xffffffff, UP1 ;  /* 0xffffffffff04a887 */ /* 0x000fc80008800000 */
[----:B------:R-:W-:-:S04]  /*04b0*/  ULOP3.LUT UR4, UR4, 0x1, URZ, 0xc0, !UPT ;  /* 0x0000000104047892 */ /* 0x000fc8000f8ec0ff */
[----:B------:R-:W-:-:S11]  /*04c0*/  UISETP.NE.U32.AND UP2, UPT, UR4, 0x1, UPT ;  /* 0x000000010400788c */ /* 0x000fd6000bf45070 */
.L_x_8:
[----:B-12---:R-:W1:Y:S01]  /*04d0*/  SHFL.IDX PT, R2, R69, RZ, 0x1f ;  /* 0x00001fff45027589 */ /* 0x006e6200000e0000 */
[----:B------:R-:W-:-:S04]  /*04e0*/  UISETP.NE.AND UP1, UPT, UR8, 0x2, UPT ;  /* 0x000000020800788c */ /* 0x000fc8000bf25270 */
[----:B------:R-:W-:Y:S01]  /*04f0*/  USEL UR6, URZ, 0x1, UP1 ;  /* 0x00000001ff067887 */ /* 0x000fe20008800000 */
[----:B-1----:R-:W-:-:S13]  /*0500*/  ISETP.NE.AND P0, PT, R2, RZ, PT ;  /* 0x000000ff0200720c */ /* 0x002fda0003f05270 */
[----:B------:R-:W-:Y:S05]  /*0510*/  @P0 BRA `(.L_x_9) ;  /* 0x0000000000500947 */ /* 0x000fea0003800000 */
[----:B------:R-:W1:Y:S01]  /*0520*/  S2UR UR5, SR_CgaCtaId ;  /* 0x00000000000579c3 */ /* 0x000e620000008800 */
[----:B------:R-:W-:Y:S01]  /*0530*/  UMOV UR7, 0x400 ;  /* 0x0000040000077882 */ /* 0x000fe20000000000 */
[----:B------:R-:W-:Y:S01]  /*0540*/  UMOV UR4, 0x1 ;  /* 0x0000000100047882 */ /* 0x000fe20000000000 */
[----:B------:R-:W-:Y:S01]  /*0550*/  ELECT P0, URZ, PT ;  /* 0x0000000000ff782f */ /* 0x000fe20003800000 */
[----:B------:R-:W-:-:S04]  /*0560*/  UIADD3 UR10, UPT, UPT, -UR4, 0x100000, URZ ;  /* 0x00100000040a7890 */ /* 0x000fc8000fffe1ff */
[----:B------:R-:W-:Y:S02]  /*0570*/  USHF.L.U32 UR11, UR10, 0xb, URZ ;  /* 0x0000000b0a0b7899 */ /* 0x000fe400080006ff */
[----:B------:R-:W-:Y:S02]  /*0580*/  USHF.L.U32 UR10, UR10, 0x1, URZ ;  /* 0x000000010a0a7899 */ /* 0x000fe400080006ff */
[----:B-1----:R-:W-:Y:S01]  /*0590*/  ULEA UR5, UR5, UR7, 0x18 ;  /* 0x0000000705057291 */ /* 0x002fe2000f8ec0ff */
[----:B------:R-:W1:Y:S11]  /*05a0*/  FENCE.VIEW.ASYNC.S ;  /* 0x00000000000073c6 */ /* 0x000e760000000000 */
[----:B-1----:R1:W2:Y:S01]  /*05b0*/  SYNCS.EXCH.64 URZ, [UR5], UR10 ;  /* 0x0000000a05ff75b2 */ /* 0x0022a20008000100 */
[----:B------:R1:W3:Y:S01]  /*05c0*/  SYNCS.EXCH.64 URZ, [UR5+0x28], UR10 ;  /* 0x0000280a05ff75b2 */ /* 0x0002e20008000100 */
[----:B------:R1:W4:Y:S01]  /*05d0*/  SYNCS.EXCH.64 URZ, [UR5+0x8], UR10 ;  /* 0x0000080a05ff75b2 */ /* 0x0003220008000100 */
[----:B------:R1:W1:Y:S01]  /*05e0*/  SYNCS.EXCH.64 URZ, [UR5+0x30], UR10 ;  /* 0x0000300a05ff75b2 */ /* 0x0002620008000100 */
[----:B------:R1:W1:Y:S01]  /*05f0*/  SYNCS.EXCH.64 URZ, [UR5+0x10], UR10 ;  /* 0x0000100a05ff75b2 */ /* 0x0002620008000100 */
[----:B------:R1:W1:Y:S01]  /*0600*/  SYNCS.EXCH.64 URZ, [UR5+0x38], UR10 ;  /* 0x0000380a05ff75b2 */ /* 0x0002620008000100 */
[----:B------:R1:W1:Y:S01]  /*0610*/  SYNCS.EXCH.64 URZ, [UR5+0x18], UR10 ;  /* 0x0000180a05ff75b2 */ /* 0x0002620008000100 */
[----:B------:R1:W1:Y:S01]  /*0620*/  SYNCS.EXCH.64 URZ, [UR5+0x40], UR10 ;  /* 0x0000400a05ff75b2 */ /* 0x0002620008000100 */
[----:B------:R1:W1:Y:S01]  /*0630*/  SYNCS.EXCH.64 URZ, [UR5+0x20], UR10 ;  /* 0x0000200a05ff75b2 */ /* 0x0002620008000100 */
[----:B------:R1:W1:Y:S01]  /*0640*/  SYNCS.EXCH.64 URZ, [UR5+0x48], UR10 ;  /* 0x0000480a05ff75b2 */ /* 0x0002620008000100 */
[----:B------:R-:W-:Y:S01]  /*0650*/  NOP ;  /* 0x0000000000007918 */ /* 0x000fe20000000000 */
.L_x_9:
[----:B------:R-:W2:Y:S01]  /*0660*/  SHFL.IDX PT, R2, R69, RZ, 0x1f ;  /* 0x00001fff45027589 */ /* 0x000ea200000e0000 */
[----:B------:R-:W-:Y:S01]  /*0670*/  NOP ;  /* 0x0000000000007918 */ /* 0x000fe20000000000 */
[----:B--2---:R-:W-:-:S13]  /*0680*/  ISETP.NE.AND P0, PT, R2, 0x1, PT ;  /* 0x000000010200780c */ /* 0x004fda0003f05270 */
[----:B------:R-:W-:Y:S05]  /*0690*/  @P0 BRA `(.L_x_10) ;  /* 0x0000000000500947 */ /* 0x000fea0003800000 */
[----:B------:R-:W2:Y:S01]  /*06a0*/  S2UR UR7, SR_CgaCtaId ;  /* 0x00000000000779c3 */ /* 0x000ea20000008800 */
[----:B------:R-:W-:Y:S01]  /*06b0*/  UMOV UR9, 0x400 ;  /* 0x0000040000097882 */ /* 0x000fe20000000000 */
[----:B-1----:R-:W-:Y:S01]  /*06c0*/  UMOV UR5, 0x20 ;  /* 0x0000002000057882 */ /* 0x002fe20000000000 */
[----:B------:R-:W-:Y:S01]  /*06d0*/  UMOV UR4, 0x80 ;  /* 0x0000008000047882 */ /* 0x000fe20000000000 */
[----:B------:R-:W-:-:S04]  /*06e0*/  UIADD3 UR10, UPT, UPT, -UR5, 0x100000, URZ ;  /* 0x00100000050a7890 */ /* 0x000fc8000fffe1ff */
[----:B------:R-:W-:Y:S02]  /*06f0*/  USHF.L.U32 UR11, UR10, 0xb, URZ ;  /* 0x0000000b0a0b7899 */ /* 0x000fe400080006ff */
[----:B------:R-:W-:Y:S02]  /*0700*/  USHF.L.U32 UR10, UR10, 0x1, URZ ;  /* 0x000000010a0a7899 */ /* 0x000fe400080006ff */
[----:B------:R-:W-:-:S04]  /*0710*/  UIADD3 UR4, UPT, UPT, -UR4, 0x100000, URZ ;  /* 0x0010000004047890 */ /* 0x000fc8000fffe1ff */
[----:B------:R-:W-:Y:S02]  /*0720*/  USHF.L.U32 UR5, UR4, 0xb, URZ ;  /* 0x0000000b04057899 */ /* 0x000fe400080006ff */
[----:B------:R-:W-:Y:S01]  /*0730*/  USHF.L.U32 UR4, UR4, 0x1, URZ ;  /* 0x0000000104047899 */ /* 0x000fe200080006ff */
[----:B------:R-:W-:Y:S01]  /*0740*/  ELECT P0, URZ, PT ;  /* 0x0000000000ff782f */ /* 0x000fe20003800000 */
[----:B--2---:R-:W-:Y:S01]  /*0750*/  ULEA UR7, UR7, UR9, 0x18 ;  /* 0x0000000907077291 */ /* 0x004fe2000f8ec0ff */
[----:B------:R-:W1:Y:S11]  /*0760*/  FENCE.VIEW.ASYNC.S ;  /* 0x00000000000073c6 */ /* 0x000e760000000000 */
[----:B-1----:R2:W1:Y:S01]  /*0770*/  SYNCS.EXCH.64 URZ, [UR7+0x50], UR10 ;  /* 0x0000500a07ff75b2 */ /* 0x0024620008000100 */
[----:B------:R2:W1:Y:S01]  /*0780*/  SYNCS.EXCH.64 URZ, [UR7+0x68], UR4 ;  /* 0x0000680407ff75b2 */ /* 0x0004620008000100 */
[----:B------:R2:W1:Y:S01]  /*0790*/  SYNCS.EXCH.64 URZ, [UR7+0x58], UR10 ;  /* 0x0000580a07ff75b2 */ /* 0x0004620008000100 */
[----:B------:R2:W1:Y:S01]  /*07a0*/  SYNCS.EXCH.64 URZ, [UR7+0x70], UR4 ;  /* 0x0000700407ff75b2 */ /* 0x0004620008000100 */
[----:B------:R2:W1:Y:S01]  /*07b0*/  SYNCS.EXCH.64 URZ, [UR7+0x60], UR10 ;  /* 0x0000600a07ff75b2 */ /* 0x0004620008000100 */
[----:B------:R2:W1:Y:S02]  /*07c0*/  SYNCS.EXCH.64 URZ, [UR7+0x78], UR4 ;  /* 0x0000780407ff75b2 */ /* 0x0004640008000100 */
[----:B--2---:R-:W-:Y:S01]  /*07d0*/  NOP ;  /* 0x0000000000007918 */ /* 0x004fe20000000000 */
.L_x_10:
[----:B------:R-:W2:Y:S01]  /*07e0*/  SHFL.IDX PT, R2, R69, RZ, 0x1f ;  /* 0x00001fff45027589 */ /* 0x000ea200000e0000 */
[----:B------:R-:W-:Y:S01]  /*07f0*/  NOP ;  /* 0x0000000000007918 */ /* 0x000fe20000000000 */
[----:B--2---:R-:W-:-:S13]  /*0800*/  ISETP.NE.AND P0, PT, R2, 0x3, PT ;  /* 0x000000030200780c */ /* 0x004fda0003f05270 */
[----:B------:R-:W-:Y:S05]  /*0810*/  @P0 BRA `(.L_x_11) ;  /* 0x0000000000300947 */ /* 0x000fea0003800000 */
[----:B-1----:R-:W1:Y:S01]  /*0820*/  S2UR UR5, SR_CgaCtaId ;  /* 0x00000000000579c3 */ /* 0x002e620000008800 */
        /* <DEDUP_REMOVED lines=8> */
[----:B-1----:R2:W1:Y:S01]  /*08b0*/  SYNCS.EXCH.64 URZ, [UR5+0x80], UR10 ;  /* 0x0000800a05ff75b2 */ /* 0x0024620008000100 */
[----:B------:R2:W1:Y:S02]  /*08c0*/  SYNCS.EXCH.64 URZ, [UR5+0x88], UR10 ;  /* 0x0000880a05ff75b2 */ /* 0x0004640008000100 */
[----:B--2---:R-:W-:Y:S01]  /*08d0*/  NOP ;  /* 0x0000000000007918 */ /* 0x004fe20000000000 */
.L_x_11:
[----:B------:R-:W2:Y:S01]  /*08e0*/  SHFL.IDX PT, R2, R69, RZ, 0x1f ;  /* 0x00001fff45027589 */ /* 0x000ea200000e0000 */
[----:B------:R-:W-:Y:S01]  /*08f0*/  NOP ;  /* 0x0000000000007918 */ /* 0x000fe20000000000 */
[----:B--2---:R-:W-:-:S13]  /*0900*/  ISETP.NE.AND P0, PT, R2, 0x4, PT ;  /* 0x000000040200780c */ /* 0x004fda0003f05270 */
[----:B------:R-:W-:Y:S05]  /*0910*/  @P0 BRA `(.L_x_12) ;  /* 0x00000000004c0947 */ /* 0x000fea0003800000 */
[----:B-1----:R-:W1:Y:S01]  /*0920*/  S2UR UR5, SR_CgaCtaId ;  /* 0x00000000000579c3 */ /* 0x002e620000008800 */
[----:B------:R-:W-:Y:S01]  /*0930*/  UMOV UR9, 0x100 ;  /* 0x0000010000097882 */ /* 0x000fe20000000000 */
[----:B------:R-:W-:Y:S01]  /*0940*/  UMOV UR7, 0x400 ;  /* 0x0000040000077882 */ /* 0x000fe20000000000 */
[----:B------:R-:W-:Y:S01]  /*0950*/  USEL UR9, UR9, 0xe0, UP2 ;  /* 0x000000e009097887 */ /* 0x000fe20009000000 */
[----:B------:R-:W-:Y:S01]  /*0960*/  UMOV UR4, 0x1 ;  /* 0x0000000100047882 */ /* 0x000fe20000000000 */
[----:B------:R-:W-:Y:S01]  /*0970*/  ELECT P0, URZ, PT ;  /* 0x0000000000ff782f */ /* 0x000fe20003800000 */
[----:B------:R-:W-:-:S04]  /*0980*/  UIADD3 UR10, UPT, UPT, -UR4, 0x100000, URZ ;  /* 0x00100000040a7890 */ /* 0x000fc8000fffe1ff */
[----:B------:R-:W-:Y:S02]  /*0990*/  USHF.L.U32 UR11, UR10, 0xb, URZ ;  /* 0x0000000b0a0b7899 */ /* 0x000fe400080006ff */
[----:B------:R-:W-:Y:S02]  /*09a0*/  USHF.L.U32 UR10, UR10, 0x1, URZ ;  /* 0x000000010a0a7899 */ /* 0x000fe400080006ff */
[----:B------:R-:W-:-:S04]  /*09b0*/  UIADD3 UR12, UPT, UPT, -UR9, 0x100000, URZ ;  /* 0x00100000090c7890 */ /* 0x000fc8000fffe1ff */
[----:B------:R-:W-:Y:S02]  /*09c0*/  USHF.L.U32 UR13, UR12, 0xb, URZ ;  /* 0x0000000b0c0d7899 */ /* 0x000fe400080006ff */
[----:B------:R-:W-:Y:S02]  /*09d0*/  USHF.L.U32 UR12, UR12, 0x1, URZ ;  /* 0x000000010c0c7899 */ /* 0x000fe400080006ff */
[----:B-1----:R-:W-:Y:S01]  /*09e0*/  ULEA UR5, UR5, UR7, 0x18 ;  /* 0x0000000705057291 */ /* 0x002fe2000f8ec0ff */
[----:B------:R-:W1:Y:S11]  /*09f0*/  FENCE.VIEW.ASYNC.S ;  /* 0x00000000000073c6 */ /* 0x000e760000000000 */
[----:B-1----:R2:W1:Y:S01]  /*0a00*/  SYNCS.EXCH.64 URZ, [UR5+0x90], UR10 ;  /* 0x0000900a05ff75b2 */ /* 0x0024620008000100 */
[----:B------:R2:W1:Y:S01]  /*0a10*/  SYNCS.EXCH.64 URZ, [UR5+0xa0], UR12 ;  /* 0x0000a00c05ff75b2 */ /* 0x0004620008000100 */
[----:B------:R2:W1:Y:S01]  /*0a20*/  SYNCS.EXCH.64 URZ, [UR5+0x98], UR10 ;  /* 0x0000980a05ff75b2 */ /* 0x0004620008000100 */
[----:B------:R2:W1:Y:S02]  /*0a30*/  SYNCS.EXCH.64 URZ, [UR5+0xa8], UR12 ;  /* 0x0000a80c05ff75b2 */ /* 0x0004640008000100 */
[----:B--2---:R-:W-:Y:S01]  /*0a40*/  NOP ;  /* 0x0000000000007918 */ /* 0x004fe20000000000 */
.L_x_12:
        /* <DEDUP_REMOVED lines=22> */
[----:B------:R2:W1:Y:S01]  /*0bb0*/  SYNCS.EXCH.64 URZ, [UR7+0xe0], UR4 ;  /* 0x0000e00407ff75b2 */ /* 0x0004620008000100 */
[----:B------:R2:W1:Y:S01]  /*0bc0*/  SYNCS.EXCH.64 URZ, [UR7+0xc8], UR10 ;  /* 0x0000c80a07ff75b2 */ /* 0x0004620008000100 */
[----:B------:R2:W1:Y:S02]  /*0bd0*/  SYNCS.EXCH.64 URZ, [UR7+0xe8], UR4 ;  /* 0x0000e80407ff75b2 */ /* 0x0004640008000100 */
[----:B--2---:R-:W-:Y:S01]  /*0be0*/  NOP ;  /* 0x0000000000007918 */ /* 0x004fe20000000000 */
.L_x_13:
        /* <DEDUP_REMOVED lines=18> */
.L_x_14:
[----:B-1----:R-:W1:Y:S01]  /*0d10*/  S2UR UR5, SR_CTAID.X ;  /* 0x00000000000579c3 */ /* 0x002e620000002500 */
[----:B------:R-:W-:-:S05]  /*0d20*/  CS2R.32 R63, SR_CgaSize ;  /* 0x00000000003f7805 */ /* 0x000fca0000008a00 */
[----:B------:R-:W-:-:S05]  /*0d30*/  IMAD R63, R63, -0xa0, RZ ;  /* 0xffffff603f3f7824 */ /* 0x000fca00078e02ff */
[----:B------:R-:W-:-:S14]  /*0d40*/  R2UR UR9, R63 ;  /* 0x000000003f0972ca */ /* 0x000fdc00000e0000 */
[----:B------:R-:W2:Y:S01]  /*0d50*/  LDCU UR9, c[0x0][UR9+0x2b0] ;  /* 0x00005600090977ac */ /* 0x000ea20008000800 */
[----:B------:R-:W-:Y:S01]  /*0d60*/  NOP ;  /* 0x0000000000007918 */ /* 0x000fe20000000000 */
[----:B------:R-:W-:-:S05]  /*0d70*/  CS2R.32 R63, SR_CgaSize ;  /* 0x00000000003f7805 */ /* 0x000fca0000008a00 */
[----:B------:R-:W-:-:S05]  /*0d80*/  IMAD R63, R63, -0xa0, RZ ;  /* 0xffffff603f3f7824 */ /* 0x000fca00078e02ff */
[----:B------:R-:W-:-:S14]  /*0d90*/  R2UR UR7, R63 ;  /* 0x000000003f0772ca */ /* 0x000fdc00000e0000 */
[----:B------:R-:W3:Y:S01]  /*0da0*/  LDCU UR7, c[0x0][UR7+0x2b4] ;  /* 0x00005680070777ac */ /* 0x000ee20008000800 */
[----:B------:R-:W4:Y:S08]  /*0db0*/  S2UR UR4, SR_CTAID.Y ;  /* 0x00000000000479c3 */ /* 0x000f300000002600 */
[----:B------:R-:W3:Y:S01]  /*0dc0*/  LDC R10, c[0x0][0xb24] ;  /* 0x0002c900ff0a7b82 */ /* 0x000ee20000000800 */
[----:B-1----:R-:W-:-:S02]  /*0dd0*/  I2FP.F32.U32 R63, UR5 ;  /* 0x00000005003f7c45 */ /* 0x002fc40008201000 */
[----:B------:R-:W-:-:S05]  /*0de0*/  CS2R.32 R3, SR_CgaSize ;  /* 0x0000000000037805 */ /* 0x000fca0000008a00 */
[----:B------:R-:W-:-:S06]  /*0df0*/  IMAD R3, R3, -0xa0, RZ ;  /* 0xffffff6003037824 */ /* 0x000fcc00078e02ff */
[----:B------:R-:W1:Y:S01]  /*0e00*/  LDC R3, c[0x0][R3+0x2a0] ;  /* 0x0000a80003037b82 */ /* 0x000e620000000800 */
[----:B------:R-:W-:Y:S01]  /*0e10*/  MOV R15, UR5 ;  /* 0x00000005000f7c02 */ /* 0x000fe20008000f00 */
[----:B--2---:R-:W-:Y:S01]  /*0e20*/  FMUL R63, R63, UR9 ;  /* 0x000000093f3f7c20 */ /* 0x004fe20008400000 */
[----:B----4-:R-:W-:Y:S02]  /*0e30*/  I2FP.F32.U32 R62, UR4 ;  /* 0x00000004003e7c45 */ /* 0x010fe40008201000 */
[----:B------:R-:W-:-:S05]  /*0e40*/  CS2R.32 R2, SR_CgaSize ;  /* 0x0000000000027805 */ /* 0x000fca0000008a00 */
[----:B------:R-:W-:-:S06]  /*0e50*/  IMAD R2, R2, -0xa0, RZ ;  /* 0xffffff6002027824 */ /* 0x000fcc00078e02ff */
[----:B------:R-:W2:Y:S01]  /*0e60*/  LDC R2, c[0x0][R2+0x2a4] ;  /* 0x0000a90002027b82 */ /* 0x000ea20000000800 */
[----:B------:R-:W-:Y:S01]  /*0e70*/  MOV R14, UR4 ;  /* 0x00000004000e7c02 */ /* 0x000fe20008000f00 */
[----:B------:R-:W4:Y:S01]  /*0e80*/  F2I.U32.TRUNC.NTZ R63, R63 ;  /* 0x0000003f003f7305 */ /* 0x000f22000020f000 */
[----:B---3--:R-:W-:-:S05]  /*0e90*/  FMUL R62, R62, UR7 ;  /* 0x000000073e3e7c20 */ /* 0x008fca0008400000 */
[----:B------:R-:W-:Y:S01]  /*0ea0*/  BAR.SYNC.DEFER_BLOCKING 0x0 ;  /* 0x0000000000007b1d */ /* 0x000fe20000010000 */
[----:B------:R-:W-:-:S05]  /*0eb0*/  ISETP.GE.AND P0, PT, R10, 0x1, PT ;  /* 0x000000010a00780c */ /* 0x000fca0003f06270 */
[----:B------:R-:W3:Y:S02]  /*0ec0*/  F2I.U32.TRUNC.NTZ R62, R62 ;  /* 0x0000003e003e7305 */ /* 0x000ee4000020f000 */
[----:B------:R-:W2:Y:S01]  /*0ed0*/  S2UR UR36, SR_CTAID.Z ;  /* 0x00000000002479c3 */ /* 0x000ea20000002700 */
[----:B----4-:R-:W-:-:S05]  /*0ee0*/  IADD3 R63, PT, PT, -R63, RZ, RZ ;  /* 0x000000ff3f3f7210 */ /* 0x010fca0007ffe1ff */
[----:B-1----:R-:W-:Y:S01]  /*0ef0*/  IMAD R63, R3, R63, UR5 ;  /* 0x00000005033f7e24 */ /* 0x002fe2000f8e023f */
[----:B---3--:R-:W-:-:S05]  /*0f00*/  IADD3 R62, PT, PT, -R62, RZ, RZ ;  /* 0x000000ff3e3e7210 */ /* 0x008fca0007ffe1ff */
[----:B--2---:R-:W-:Y:S01]  /*0f10*/  IMAD R62, R2, R62, UR4 ;  /* 0x00000004023e7e24 */ /* 0x004fe2000f8e023e */
[----:B------:R-:W-:Y:S06]  /*0f20*/  @!P0 BRA `(.L_x_15) ;  /* 0x0000000000b88947 */ /* 0x000fec0003800000 */
[----:B------:R-:W1:Y:S01]  /*0f30*/  LDC.64 R4, c[0x0][0xb18] ;  /* 0x0002c600ff047b82 */ /* 0x000e620000000a00 */
[----:B------:R-:W-:-:S07]  /*0f40*/  ISETP.NE.AND P0, PT, R10, 0x1, PT ;  /* 0x000000010a00780c */ /* 0x000fce0003f05270 */
[----:B------:R-:W2:Y:S08]  /*0f50*/  LDC R9, c[0x0][0xb0c] ;  /* 0x0002c300ff097b82 */ /* 0x000eb00000000800 */
[----:B------:R-:W3:Y:S08]  /*0f60*/  LDC R12, c[0x0][0x370] ;  /* 0x0000dc00ff0c7b82 */ /* 0x000ef00000000800 */
[----:B------:R-:W4:Y:S01]  /*0f70*/  LDC R11, c[0x0][0x374] ;  /* 0x0000dd00ff0b7b82 */ /* 0x000f220000000800 */
[----:B-1----:R-:W-:-:S07]  /*0f80*/  ISETP.NE.AND P1, PT, R4, 0x1, PT ;  /* 0x000000010400780c */ /* 0x002fce0003f25270 */
[----:B------:R-:W3:Y:S01]  /*0f90*/  LDC.64 R6, c[0x0][0xb10] ;  /* 0x0002c400ff067b82 */ /* 0x000ee20000000a00 */
[----:B--2---:R-:W-:-:S07]  /*0fa0*/  ISETP.NE.AND P2, PT, R9, 0x1, PT ;  /* 0x000000010900780c */ /* 0x004fce0003f45270 */
[----:B------:R-:W1:Y:S08]  /*0fb0*/  LDC R8, c[0x0][0xb20] ;  /* 0x0002c800ff087b82 */ /* 0x000e700000000800 */
[----:B------:R-:W2:Y:S01]  /*0fc0*/  LDC.64 R2, c[0x0][0xb28] ;  /* 0x0002ca00ff027b82 */ /* 0x000ea20000000a00 */
[----:B----4-:R-:W-:-:S04]  /*0fd0*/  IMAD.HI.U32 R13, R11, R5, RZ ;  /* 0x000000050b0d7227 */ /* 0x010fc800078e00ff */
[----:B------:R-:W-:-:S04]  /*0fe0*/  IMAD.HI.U32 R5, R14, R5, RZ ;  /* 0x000000050e057227 */ /* 0x000fc800078e00ff */
[----:B---3--:R-:W-:-:S05]  /*0ff0*/  IMAD.HI.U32 R16, R12, R6, RZ ;  /* 0x000000060c107227 */ /* 0x008fca00078e00ff */
[-C--:B------:R-:W-:Y:S01]  /*1000*/  @P2 SHF.R.U32.HI R12, RZ, R7.reuse, R16 ;  /* 0x00000007ff0c2219 */ /* 0x080fe20000011610 */
[----:B------:R-:W-:Y:S01]  /*1010*/  IMAD.HI.U32 R16, R15, R6, RZ ;  /* 0x000000060f107227 */ /* 0x000fe200078e00ff */
[-C--:B-1----:R-:W-:Y:S02]  /*1020*/  @P1 SHF.R.U32.HI R11, RZ, R8.reuse, R13 ;  /* 0x00000008ff0b1219 */ /* 0x082fe4000001160d */
[----:B------:R-:W-:Y:S02]  /*1030*/  SHF.R.U32.HI R5, RZ, R8, R5 ;  /* 0x00000008ff057219 */ /* 0x000fe40000011605 */
[----:B------:R-:W-:Y:S02]  /*1040*/  SHF.R.U32.HI R16, RZ, R7, R16 ;  /* 0x00000007ff107219 */ /* 0x000fe40000011610 */
[----:B------:R-:W-:Y:S01]  /*1050*/  SEL R5, R14, R5, !P1 ;  /* 0x000000050e057207 */ /* 0x000fe20004800000 */
[----:B--2---:R-:W-:Y:S01]  /*1060*/  IMAD.HI.U32 R13, R11, R2, RZ ;  /* 0x000000020b0d7227 */ /* 0x004fe200078e00ff */
[----:B------:R-:W-:-:S03]  /*1070*/  SEL R16, R15, R16, !P2 ;  /* 0x000000100f107207 */ /* 0x000fc60005000000 */
[----:B------:R-:W-:Y:S01]  /*1080*/  IMAD.HI.U32 R6, R12, R2, RZ ;  /* 0x000000020c067227 */ /* 0x000fe200078e00ff */
[----:B------:R-:W-:-:S04]  /*1090*/  @P0 SHF.R.U32.HI R11, RZ, R3, R13 ;  /* 0x00000003ff0b0219 */ /* 0x000fc8000001160d */
[----:B------:R-:W-:Y:S01]  /*10a0*/  @P0 SHF.R.U32.HI R12, RZ, R3, R6 ;  /* 0x00000003ff0c0219 */ /* 0x000fe20000011606 */
[----:B------:R-:W-:-:S04]  /*10b0*/  IMAD R11, R11, R10, RZ ;  /* 0x0000000a0b0b7224 */ /* 0x000fc800078e02ff */
[----:B------:R-:W-:Y:S01]  /*10c0*/  IMAD R6, R12, R10, RZ ;  /* 0x0000000a0c067224 */ /* 0x000fe200078e02ff */
[----:B------:R-:W-:-:S04]  /*10d0*/  ISETP.GE.AND P1, PT, R5, R11, PT ;  /* 0x0000000b0500720c */ /* 0x000fc80003f26270 */
[----:B------:R-:W-:Y:S01]  /*10e0*/  ISETP.GE.OR P1, PT, R16, R6, P1 ;  /* 0x000000061000720c */ /* 0x000fe20000f26670 */
[----:B------:R-:W-:-:S05]  /*10f0*/  IMAD.HI.U32 R6, R5, R2, RZ ;  /* 0x0000000205067227 */ /* 0x000fca00078e00ff */
[----:B------:R-:W-:-:S04]  /*1100*/  SHF.R.U32.HI R6, RZ, R3, R6 ;  /* 0x00000003ff067219 */ /* 0x000fc80000011606 */
[----:B------:R-:W-:-:S03]  /*1110*/  SEL R6, R5, R6, !P0 ;  /* 0x0000000605067207 */ /* 0x000fc60004000000 */
[----:B------:R-:W-:Y:S01]  /*1120*/  @!P1 IMAD.HI.U32 R7, R16, R2, RZ ;  /* 0x0000000210079227 */ /* 0x000fe200078e00ff */
[----:B------:R-:W-:-:S04]  /*1130*/  IADD3 R2, PT, PT, -R6, RZ, RZ ;  /* 0x000000ff06027210 */ /* 0x000fc80007ffe1ff */
[----:B------:R-:W-:Y:S01]  /*1140*/  @!P1 SHF.R.U32.HI R3, RZ, R3, R7 ;  /* 0x00000003ff039219 */ /* 0x000fe20000011607 */
[----:B------:R-:W-:Y:S01]  /*1150*/  IMAD R2, R10, R2, R5 ;  /* 0x000000020a027224 */ /* 0x000fe200078e0205 */
[----:B------:R-:W-:Y:S02]  /*1160*/  IADD3 R7, PT, PT, -R5, RZ, RZ ;  /* 0x000000ff05077210 */ /* 0x000fe40007ffe1ff */
[----:B------:R-:W-:-:S03]  /*1170*/  @!P1 SEL R3, R16, R3, !P0 ;  /* 0x0000000310039207 */ /* 0x000fc60004000000 */
[----:B------:R-:W-:Y:S02]  /*1180*/  IMAD R7, R4, R7, R14 ;  /* 0x0000000704077224 */ /* 0x000fe400078e020e */
[--C-:B------:R-:W-:Y:S02]  /*1190*/  @!P1 IMAD.IADD R6, R6, 0x1, -R3.reuse ;  /* 0x0000000106069824 */ /* 0x100fe400078e0a03 */
[----:B------:R-:W-:Y:S01]  /*11a0*/  @!P1 IMAD R3, R2, R12, R3 ;  /* 0x0000000c02039224 */ /* 0x000fe200078e0203 */
[----:B------:R-:W-:Y:S01]  /*11b0*/  IADD3 R2, PT, PT, -R16, RZ, RZ ;  /* 0x000000ff10027210 */ /* 0x000fe20007ffe1ff */
[----:B------:R-:W-:Y:S02]  /*11c0*/  @!P1 IMAD R5, R6, R10, R16 ;  /* 0x0000000a06059224 */ /* 0x000fe400078e0210 */
[----:B------:R-:W-:Y:S02]  /*11d0*/  @!P1 IMAD.MOV.U32 R16, RZ, RZ, R3 ;  /* 0x000000ffff109224 */ /* 0x000fe400078e0003 */
[----:B------:R-:W-:-:S02]  /*11e0*/  IMAD R2, R9, R2, R15 ;  /* 0x0000000209027224 */ /* 0x000fc400078e020f */
[----:B------:R-:W-:Y:S02]  /*11f0*/  IMAD R14, R5, R4, R7 ;  /* 0x00000004050e7224 */ /* 0x000fe400078e0207 */
[----:B------:R-:W-:Y:S02]  /*1200*/  IMAD R15, R16, R9, R2 ;  /* 0x00000009100f7224 */ /* 0x000fe400078e0202 */
.L_x_15:
[----:B------:R-:W1:Y:S01]  /*1210*/  LDCU UR4, c[0x0][0xb30] ;  /* 0x00016600ff0477ac */ /* 0x000e620008000800 */
[----:B------:R-:W2:Y:S08]  /*1220*/  S2UR UR37, SR_CgaCtaId ;  /* 0x00000000002579c3 */ /* 0x000eb00000008800 */
[----:B------:R-:W3:Y:S01]  /*1230*/  LDC R26, c[0x0][0xb24] ;  /* 0x0002c900ff1a7b82 */ /* 0x000ee20000000800 */
[----:B-1----:R-:W-:-:S09]  /*1240*/  UISETP.NE.AND UP1, UPT, UR4, 0x1, UPT ;  /* 0x000000010400788c */ /* 0x002fd2000bf25270 */
[----:B--2---:R-:W-:Y:S05]  /*1250*/  BRA.U UP1, `(.L_x_16) ;  /* 0x0000000101407547 */ /* 0x004fea000b800000 */
[----:B------:R-:W1:Y:S08]  /*1260*/  LDC.64 R4, c[0x0][0xb10] ;  /* 0x0002c400ff047b82 */ /* 0x000e700000000a00 */
[----:B------:R-:W2:Y:S08]  /*1270*/  LDC.64 R2, c[0x0][0xb18] ;  /* 0x0002c600ff027b82 */ /* 0x000eb00000000a00 */
[----:B------:R-:W4:Y:S08]  /*1280*/  LDC R6, c[0x0][0xb20] ;  /* 0x0002c800ff067b82 */ /* 0x000f300000000800 */
[----:B------:R-:W3:Y:S01]  /*1290*/  LDC R7, c[0x0][0xb0c] ;  /* 0x0002c300ff077b82 */ /* 0x000ee20000000800 */
[----:B-1----:R-:W-:-:S05]  /*12a0*/  IMAD.HI.U32 R4, R15, R4, RZ ;  /* 0x000000040f047227 */ /* 0x002fca00078e00ff */
[----:B------:R-:W-:Y:S01]  /*12b0*/  SHF.R.U32.HI R4, RZ, R5, R4 ;  /* 0x00000005ff047219 */ /* 0x000fe20000011604 */
[----:B--2---:R-:W-:Y:S01]  /*12c0*/  IMAD.HI.U32 R3, R14, R3, RZ ;  /* 0x000000030e037227 */ /* 0x004fe200078e00ff */
[----:B------:R-:W-:-:S04]  /*12d0*/  ISETP.NE.AND P0, PT, R2, 0x1, PT ;  /* 0x000000010200780c */ /* 0x000fc80003f05270 */
[----:B----4-:R-:W-:-:S04]  /*12e0*/  SHF.R.U32.HI R3, RZ, R6, R3 ;  /* 0x00000006ff037219 */ /* 0x010fc80000011603 */
[----:B------:R-:W-:Y:S02]  /*12f0*/  SEL R3, R14, R3, !P0 ;  /* 0x000000030e037207 */ /* 0x000fe40004000000 */
[----:B---3--:R-:W-:-:S04]  /*1300*/  ISETP.NE.AND P1, PT, R7, 0x1, PT ;  /* 0x000000010700780c */ /* 0x008fc80003f25270 */
[----:B------:R-:W-:-:S05]  /*1310*/  SEL R4, R15, R4, !P1 ;  /* 0x000000040f047207 */ /* 0x000fca0004800000 */
[----:B------:R-:W-:Y:S02]  /*1320*/  IMAD.IADD R5, R3, 0x1, -R4 ;  /* 0x0000000103057824 */ /* 0x000fe400078e0a04 */
[----:B------:R-:W-:Y:S02]  /*1330*/  IMAD.IADD R3, R4, 0x1, -R3 ;  /* 0x0000000104037824 */ /* 0x000fe400078e0a03 */
[----:B------:R-:W-:Y:S02]  /*1340*/  IMAD R15, R5, R7, R15 ;  /* 0x00000007050f7224 */ /* 0x000fe400078e020f */
[----:B------:R-:W-:-:S07]  /*1350*/  IMAD R14, R3, R2, R14 ;  /* 0x00000002030e7224 */ /* 0x000fce00078e020e */
.L_x_16:
[----:B------:R-:W-:Y:S01]  /*1360*/  BAR.SYNC.DEFER_BLOCKING 0x0 ;  /* 0x0000000000007b1d */ /* 0x000fe20000010000 */
[----:B------:R-:W-:Y:S01]  /*1370*/  UISETP.NE.AND UP1, UPT, UR8, 0x2, UPT ;  /* 0x000000020800788c */ /* 0x000fe2000bf25270 */
[----:B------:R-:W-:Y:S02]  /*1380*/  ISETP.NE.OR P5, PT, R0, 0x2, !P5 ;  /* 0x000000020000780c */ /* 0x000fe40006fa5670 */
[----:B------:R-:W-:-:S06]  /*1390*/  LOP3.LUT R2, R75, 0x1f, RZ, 0xc0, !PT ;  /* 0x0000001f4b027812 */ /* 0x000fcc00078ec0ff */
[----:B------:R-:W-:Y:S05]  /*13a0*/  BRA.U UP1, `(.L_x_17) ;  /* 0x0000001101787547 */ /* 0x000fea000b800000 */
[----:B------:R-:W1:Y:S01]  /*13b0*/  LDCU UR13, c[0x0][0x38c] ;  /* 0x00007180ff0d77ac */ /* 0x000e620008000800 */
[----:B------:R-:W2:Y:S01]  /*13c0*/  LDC R8, c[0x0][0x370] ;  /* 0x0000dc00ff087b82 */ /* 0x000ea20000000800 */
[----:B------:R-:W-:Y:S01]  /*13d0*/  PLOP3.LUT P1, PT, PT, PT, UP2, 0x80, 0x8 ;  /* 0x000000000008781c */ /* 0x000fe20003f2f028 */
[----:B------:R-:W-:Y:S01]  /*13e0*/  IMAD.MOV.U32 R17, RZ, RZ, 0x1 ;  /* 0x00000001ff117424 */ /* 0x000fe200078e00ff */
[----:B------:R-:W-:Y:S01]  /*13f0*/  ISETP.EQ.OR P4, PT, R2, RZ, P5 ;  /* 0x000000ff0200720c */ /* 0x000fe20002f82670 */
[----:B------:R-:W-:Y:S01]  /*1400*/  IMAD.MOV.U32 R16, RZ, RZ, RZ ;  /* 0x000000ffff107224 */ /* 0x000fe200078e00ff */
[----:B------:R-:W-:Y:S02]  /*1410*/  PLOP3.LUT P1, PT, P1, PT, PT, 0x8, 0x80 ;  /* 0x000000000080781c */ /* 0x000fe40000f2e170 */
[----:B------:R-:W-:Y:S01]  /*1420*/  CS2R R12, SRZ ;  /* 0x00000000000c7805 */ /* 0x000fe2000001ff00 */
[----:B------:R-:W-:Y:S01]  /*1430*/  IMAD.MOV.U32 R11, RZ, RZ, 0x1 ;  /* 0x00000001ff0b7424 */ /* 0x000fe200078e00ff */
[----:B------:R-:W4:Y:S01]  /*1440*/  LDC R0, c[0x0][0x374] ;  /* 0x0000dd00ff007b82 */ /* 0x000f220000000800 */
[----:B------:R-:W2:Y:S01]  /*1450*/  LDCU.64 UR22, c[0x0][0x348] ;  /* 0x00006900ff1677ac */ /* 0x000ea20008000a00 */
[----:B------:R-:W-:Y:S01]  /*1460*/  UMOV UR6, URZ ;  /* 0x000000ff00067c82 */ /* 0x000fe20008000000 */
[----:B-1----:R-:W-:-:S04]  /*1470*/  UIADD3 UR5, UPT, UPT, UR13, 0x1f, URZ ;  /* 0x0000001f0d057890 */ /* 0x002fc8000fffe0ff */
[----:B------:R-:W-:-:S04]  /*1480*/  USHF.R.S32.HI UR4, URZ, 0x1f, UR5 ;  /* 0x0000001fff047899 */ /* 0x000fc80008011405 */
[----:B------:R-:W-:-:S04]  /*1490*/  ULEA.HI UR4, UR4, UR5, URZ, 0x5 ;  /* 0x0000000504047291 */ /* 0x000fc8000f8f28ff */
[----:B------:R-:W-:Y:S02]  /*14a0*/  USHF.R.S32.HI UR15, URZ, 0x5, UR4 ;  /* 0x00000005ff0f7899 */ /* 0x000fe40008011404 */
[----:B------:R-:W-:Y:S02]  /*14b0*/  UIADD3 UR4, UPT, UPT, UR13, -0x1, URZ ;  /* 0xffffffff0d047890 */ /* 0x000fe4000fffe0ff */
[----:B------:R-:W-:Y:S02]  /*14c0*/  UISETP.LT.U32.AND UP0, UPT, UR15, 0x5, UPT ;  /* 0x000000050f00788c */ /* 0x000fe4000bf01070 */
[----:B------:R-:W-:Y:S02]  /*14d0*/  UISETP.GE.U32.AND UP1, UPT, UR4, -0x3f, UPT ;  /* 0xffffffc10400788c */ /* 0x000fe4000bf26070 */
[----:B------:R-:W-:Y:S02]  /*14e0*/  USEL UR14, UR15, 0x5, UP0 ;  /* 0x000000050f0e7887 */ /* 0x000fe40008000000 */
[----:B------:R-:W-:-:S02]  /*14f0*/  UIADD3 UR13, UPT, UPT, UR13, 0x3e, URZ ;  /* 0x0000003e0d0d7890 */ /* 0x000fc4000fffe0ff */
[----:B------:R-:W-:Y:S02]  /*1500*/  UIADD3 UR5, UPT, UPT, UR14, -0x1, URZ ;  /* 0xffffffff0e057890 */ /* 0x000fe4000fffe0ff */
[----:B------:R-:W-:-:S03]  /*1510*/  UIADD3 UR7, UPT, UPT, UR15, -UR14, URZ ;  /* 0x8000000e0f077290 */ /* 0x000fc6000fffe0ff */
[----:B------:R-:W-:-:S04]  /*1520*/  @UP1 UIADD3 UR5, UPT, UPT, UR14, URZ, URZ ;  /* 0x000000ff0e051290 */ /* 0x000fc8000fffe0ff */
[----:B--2---:R-:W-:-:S12]  /*1530*/  UIADD3 UR5, UPT, UPT, UR5, 0x1, URZ ;  /* 0x0000000105057890 */ /* 0x004fd8000fffe0ff */
.L_x_35:
[----:B------:R-:W-:Y:S01]  /*1540*/  UISETP.NE.AND UP0, UPT, UR37, URZ, UPT ;  /* 0x000000ff2500728c */ /* 0x000fe2000bf05270 */
[----:B------:R-:W1:Y:S08]  /*1550*/  S2UR UR37, SR_CgaCtaId ;  /* 0x00000000002579c3 */ /* 0x000e700000008800 */
[----:B------:R-:W-:Y:S05]  /*1560*/  BRA.U UP0, `(.L_x_18) ;  /* 0x0000000100347547 */ /* 0x000fea000b800000 */
[----:B------:R-:W2:Y:S01]  /*1570*/  S2R R2, SR_CgaCtaId ;  /* 0x0000000000027919 */ /* 0x000ea20000008800 */
[----:B------:R-:W-:-:S04]  /*1580*/  MOV R3, 0x400 ;  /* 0x0000040000037802 */ /* 0x000fc80000000f00 */
[----:B--2---:R-:W-:Y:S02]  /*1590*/  LEA R2, R2, R3, 0x18 ;  /* 0x0000000302027211 */ /* 0x004fe400078ec0ff */
[----:B------:R-:W-:-:S03]  /*15a0*/  SHF.L.U32 R3, R11, 0x1f, RZ ;  /* 0x0000001f0b037819 */ /* 0x000fc600000006ff */
[----:B------:R-:W-:-:S04]  /*15b0*/  IMAD R2, R12, 0x8, R2 ;  /* 0x000000080c027824 */ /* 0x000fc800078e0202 */
[----:B------:R-:W2:Y:S02]  /*15c0*/  SYNCS.PHASECHK.TRANS64.TRYWAIT P0, [R2+URZ+0x100], R3 ;  /* 0x00010003020075a7 */ /* 0x000ea400080011ff */
[----:B--2---:R-:W-:Y:S05]  /*15d0*/  @!P0 BRA `(.L_x_19) ;  /* 0x0000005400bc8947 */ /* 0x004fea0003800000 */
.L_x_116:
[----:B------:R-:W-:Y:S01]  /*15e0*/  VIADD R12, R12, 0x1 ;  /* 0x000000010c0c7836 */ /* 0x000fe20000000000 */
[----:B------:R2:W-:Y:S04]  /*15f0*/  SYNCS.ARRIVE.TRANS64.A1T0 RZ, [R2+URZ+0xf0], RZ ;  /* 0x0000f0ff02ff79a7 */ /* 0x0005e800081000ff */
[----:B------:R-:W-:-:S04]  /*1600*/  ISETP.NE.AND P0, PT, R12, 0x2, PT ;  /* 0x000000020c00780c */ /* 0x000fc80003f05270 */
[----:B------:R-:W-:Y:S02]  /*1610*/  SEL R12, R12, RZ, P0 ;  /* 0x000000ff0c0c7207 */ /* 0x000fe40000000000 */
[----:B--2---:R-:W-:-:S04]  /*1620*/  SEL R2, RZ, 0x1, P0 ;  /* 0x00000001ff027807 */ /* 0x004fc80000000000 */
[----:B------:R-:W-:-:S07]  /*1630*/  LOP3.LUT R11, R11, R2, RZ, 0x3c, !PT ;  /* 0x000000020b0b7212 */ /* 0x000fce00078e3cff */
.L_x_18:
[----:B------:R-:W-:Y:S01]  /*1640*/  UMOV UR4, 0x400 ;  /* 0x0000040000047882 */ /* 0x000fe20000000000 */
[----:B------:R-:W-:Y:S01]  /*1650*/  SHF.L.U32 R2, R17, 0x1f, RZ ;  /* 0x0000001f11027819 */ /* 0x000fe200000006ff */
[----:B-1----:R-:W-:Y:S01]  /*1660*/  ULEA UR4, UR37, UR4, 0x18 ;  /* 0x0000000425047291 */ /* 0x002fe2000f8ec0ff */
[----:B------:R-:W-:Y:S01]  /*1670*/  R2UR UR35, R15 ;  /* 0x000000000f2372ca */ /* 0x000fe200000e0000 */
[----:B------:R-:W-:Y:S01]  /*1680*/  UISETP.GE.U32.AND UP0, UPT, UR13, 0x3f, UPT ;  /* 0x0000003f0d00788c */ /* 0x000fe2000bf06070 */
[----:B------:R-:W-:Y:S01]  /*1690*/  R2UR UR11, R14 ;  /* 0x000000000e0b72ca */ /* 0x000fe200000e0000 */
[----:B------:R-:W-:Y:S01]  /*16a0*/  ULEA UR8, UR6, UR4, 0x3 ;  /* 0x0000000406087291 */ /* 0x000fe2000f8e18ff */
[----:B------:R-:W-:-:S08]  /*16b0*/  UMOV UR24, URZ ;  /* 0x000000ff00187c82 */ /* 0x000fd00008000000 */
[----:B------:R1:W2:Y:S01]  /*16c0*/  SYNCS.PHASECHK.TRANS64.TRYWAIT P0, [UR8+0x28], R2 ;  /* 0x00002802ff0075a7 */ /* 0x0002a20008001108 */
[----:B------:R-:W-:Y:S02]  /*16d0*/  USHF.L.U32 UR35, UR35, 0x6, URZ ;  /* 0x0000000623237899 */ /* 0x000fe400080006ff */
[----:B------:R-:W-:Y:S01]  /*16e0*/  USHF.L.U32 UR11, UR11, 0x6, URZ ;  /* 0x000000060b0b7899 */ /* 0x000fe200080006ff */
[----:B------:R-:W-:Y:S11]  /*16f0*/  BRA.U !UP0, `(.L_x_20) ;  /* 0x0000000108a47547 */ /* 0x000ff6000b800000 */
[----:B------:R-:W-:Y:S01]  /*1700*/  UMOV UR16, URZ ;  /* 0x000000ff00107c82 */ /* 0x000fe20008000000 */
[----:B------:R-:W-:-:S05]  /*1710*/  UMOV UR17, UR6 ;  /* 0x0000000600117c82 */ /* 0x000fca0008000000 */
.L_x_25:
[----:B-1----:R-:W-:Y:S01]  /*1720*/  ULEA UR33, UR17, UR4, 0x3 ;  /* 0x0000000411217291 */ /* 0x002fe2000f8e18ff */
[----:B--2---:R-:W-:Y:S01]  /*1730*/  @!P5 MOV R3, 0x4000 ;  /* 0x000040000003d802 */ /* 0x004fe20000000f00 */
[----:B--2---:R-:W-:Y:S10]  /*1740*/  @P0 BRA `(.L_x_21) ;  /* 0x00000000000c0947 */ /* 0x004ff40003800000 */
[----:B------:R-:W-:-:S04]  /*1750*/  SHF.L.U32 R4, R17, 0x1f, RZ ;  /* 0x0000001f11047819 */ /* 0x000fc800000006ff */
[----:B------:R-:W2:Y:S02]  /*1760*/  SYNCS.PHASECHK.TRANS64.TRYWAIT P0, [UR33+0x28], R4 ;  /* 0x00002804ff0075a7 */ /* 0x000ea40008001121 */
[----:B--2---:R-:W-:Y:S05]  /*1770*/  @!P0 BRA `(.L_x_22) ;  /* 0x0000005400688947 */ /* 0x004fea0003800000 */
.L_x_21:
[----:B------:R2:W-:Y:S01]  /*1780*/  @!P5 SYNCS.ARRIVE.TRANS64 RZ, [UR33], R3 ;  /* 0x00000003ffffd9a7 */ /* 0x0005e20008000021 */
[----:B------:R-:W-:Y:S04]  /*1790*/  BSSY.RECONVERGENT B0, `(.L_x_23) ;  /* 0x0000003000007945 */ /* 0x000fe80003800200 */
[----:B------:R-:W-:Y:S05]  /*17a0*/  @P4 BRA `(.L_x_24) ;  /* 0x0000000000044947 */ /* 0x000fea0003800000 */
[----:B------:R-:W-:Y:S05]  /*17b0*/  BPT.TRAP 0x1 ;  /* 0x000000040000795c */ /* 0x000fea0000300000 */
.L_x_24:
[----:B------:R-:W-:Y:S05]  /*17c0*/  BSYNC.RECONVERGENT B0 ;  /* 0x0000000000007941 */ /* 0x000fea0003800200 */
.L_x_23:
[----:B------:R-:W-:Y:S02]  /*17d0*/  UIADD3 UR6, UPT, UPT, UR17, 0x1, URZ ;  /* 0x0000000111067890 */ /* 0x000fe4000fffe0ff */
[----:B------:R-:W-:Y:S02]  /*17e0*/  UIADD3 UR26, UP1, UPT, UR22, 0x80, URZ ;  /* 0x00000080161a7890 */ /* 0x000fe4000ff3e0ff */
[----:B------:R-:W-:Y:S02]  /*17f0*/  UISETP.NE.AND UP0, UPT, UR6, 0x5, UPT ;  /* 0x000000050600788c */ /* 0x000fe4000bf05270 */
[----:B------:R-:W-:Y:S02]  /*1800*/  USHF.L.U32 UR34, UR16, 0x5, URZ ;  /* 0x0000000510227899 */ /* 0x000fe400080006ff */
[----:B------:R-:W-:Y:S02]  /*1810*/  USEL UR9, URZ, 0x1, UP0 ;  /* 0x00000001ff097887 */ /* 0x000fe40008000000 */
[----:B------:R-:W-:-:S02]  /*1820*/  USEL UR6, UR6, URZ, UP0 ;  /* 0x000000ff06067287 */ /* 0x000fc40008000000 */
[----:B------:R-:W-:Y:S02]  /*1830*/  UIADD3 UR20, UP0, UPT, UR22, 0x180, URZ ;  /* 0x0000018016147890 */ /* 0x000fe4000ff1e0ff */
[----:B------:R-:W-:Y:S01]  /*1840*/  ULEA UR8, UR6, UR4, 0x3 ;  /* 0x0000000406087291 */ /* 0x000fe2000f8e18ff */
[----:B------:R-:W-:Y:S01]  /*1850*/  LOP3.LUT R17, R17, UR9, RZ, 0x3c, !PT ;  /* 0x0000000911117c12 */ /* 0x000fe2000f8e3cff */
[----:B------:R-:W-:Y:S02]  /*1860*/  UIADD3.X UR27, UPT, UPT, URZ, UR23, URZ, UP1, !UPT ;  /* 0x00000017ff1b7290 */ /* 0x000fe40008ffe4ff */
[----:B------:R-:W-:Y:S01]  /*1870*/  UIADD3.X UR21, UPT, UPT, URZ, UR23, URZ, UP0, !UPT ;  /* 0x00000017ff157290 */ /* 0x000fe200087fe4ff */
[----:B-1----:R-:W-:Y:S01]  /*1880*/  SHF.L.U32 R2, R17, 0x1f, RZ ;  /* 0x0000001f11027819 */ /* 0x002fe200000006ff */
[----:B------:R-:W-:Y:S01]  /*1890*/  UMOV UR18, 0x0 ;  /* 0x0000000000127882 */ /* 0x000fe20000000000 */
[----:B------:R-:W-:Y:S01]  /*18a0*/  UMOV UR19, 0x10000000 ;  /* 0x1000000000137882 */ /* 0x000fe20000000000 */
[----:B------:R-:W-:Y:S01]  /*18b0*/  UMOV UR12, UR36 ;  /* 0x00000024000c7c82 */ /* 0x000fe20008000000 */
[----:B------:R1:W1:Y:S01]  /*18c0*/  SYNCS.PHASECHK.TRANS64.TRYWAIT P0, [UR8+0x28], R2 ;  /* 0x00002802ff0075a7 */ /* 0x0002620008001108 */
[----:B------:R-:W-:Y:S01]  /*18d0*/  ULEA UR8, UR17, UR4, 0xd ;  /* 0x0000000411087291 */ /* 0x000fe2000f8e68ff */
[----:B------:R-:W-:Y:S01]  /*18e0*/  UMOV UR9, UR33 ;  /* 0x0000002100097c82 */ /* 0x000fe20008000000 */
[----:B------:R-:W-:-:S02]  /*18f0*/  UMOV UR10, UR34 ;  /* 0x00000022000a7c82 */ /* 0x000fc40008000000 */
[----:B------:R-:W-:Y:S02]  /*1900*/  UIADD3 UR32, UPT, UPT, UR8, 0x6800, URZ ;  /* 0x0000680008207890 */ /* 0x000fe4000fffe0ff */
[----:B------:R-:W-:Y:S02]  /*1910*/  UIADD3 UR8, UPT, UPT, UR8, 0x10800, URZ ;  /* 0x0001080008087890 */ /* 0x000fe4000fffe0ff */
[----:B------:R-:W-:Y:S01]  /*1920*/  UIADD3 UR16, UPT, UPT, UR16, 0x1, URZ ;  /* 0x0000000110107890 */ /* 0x000fe2000fffe0ff */
[----:B------:R-:W-:Y:S01]  /*1930*/  UMOV UR24, UR5 ;  /* 0x0000000500187c82 */ /* 0x000fe20008000000 */
[----:B------:R-:W-:Y:S02]  /*1940*/  UMOV UR17, UR6 ;  /* 0x0000000600117c82 */ /* 0x000fe40008000000 */
[----:B------:R-:W-:Y:S01]  /*1950*/  UISETP.NE.AND UP0, UPT, UR16, UR5, UPT ;  /* 0x000000051000728c */ /* 0x000fe2000bf05270 */
[----:B------:R1:W-:Y:S02]  /*1960*/  UTMALDG.3D [UR32], [UR26], desc[UR18] ;  /* 0x000012201a0075b4 */ /* 0x0003e40008011000 */
[----:B------:R1:W-:Y:S06]  /*1970*/  UTMALDG.3D [UR8], [UR20], desc[UR18] ;  /* 0x00001208140075b4 */ /* 0x0003ec0008011000 */
[----:B------:R-:W-:Y:S05]  /*1980*/  BRA.U UP0, `(.L_x_25) ;  /* 0xfffffffd00647547 */ /* 0x000fea000b83ffff */
.L_x_20:
[----:B-1----:R-:W-:Y:S01]  /*1990*/  ULEA UR8, UR6, UR4, 0x3 ;  /* 0x0000000406087291 */ /* 0x002fe2000f8e18ff */
[----:B------:R-:W-:Y:S01]  /*19a0*/  SHF.L.U32 R2, R17, 0x1f, RZ ;  /* 0x0000001f11027819 */ /* 0x000fe200000006ff */
[----:B------:R-:W-:Y:S01]  /*19b0*/  @!P1 SYNCS.ARRIVE.TRANS64.A1T0 RZ, [UR4+0x88], RZ ;  /* 0x000088ffffff99a7 */ /* 0x000fe20008100004 */
[----:B------:R-:W-:-:S06]  /*19c0*/  UISETP.GT.AND UP0, UPT, UR15, UR14, UPT ;  /* 0x0000000e0f00728c */ /* 0x000fcc000bf04270 */
[----:B--2---:R1:W2:Y:S03]  /*19d0*/  SYNCS.PHASECHK.TRANS64.TRYWAIT P0, [UR8+0x28], R2 ;  /* 0x00002802ff0075a7 */ /* 0x0042a60008001108 */
[----:B------:R-:W-:Y:S05]  /*19e0*/  BRA.U !UP0, `(.L_x_26) ;  /* 0x0000000108a87547 */ /* 0x000fea000b800000 */
[----:B------:R-:W-:Y:S01]  /*19f0*/  UIADD3 UR21, UPT, UPT, UR7, UR24, URZ ;  /* 0x0000001807157290 */ /* 0x000fe2000fffe0ff */
[----:B------:R-:W-:-:S11]  /*1a00*/  UMOV UR25, UR6 ;  /* 0x0000000600197c82 */ /* 0x000fd60008000000 */
.L_x_31:
[----:B-1----:R-:W-:Y:S01]  /*1a10*/  ULEA UR17, UR25, UR4, 0x3 ;  /* 0x0000000419117291 */ /* 0x002fe2000f8e18ff */
[----:B--2---:R-:W-:Y:S01]  /*1a20*/  @!P5 MOV R3, 0x4000 ;  /* 0x000040000003d802 */ /* 0x004fe20000000f00 */
[----:B--2---:R-:W-:Y:S10]  /*1a30*/  @P0 BRA `(.L_x_27) ;  /* 0x00000000000c0947 */ /* 0x004ff40003800000 */
[----:B------:R-:W-:-:S04]  /*1a40*/  SHF.L.U32 R4, R17, 0x1f, RZ ;  /* 0x0000001f11047819 */ /* 0x000fc800000006ff */
[----:B------:R-:W2:Y:S02]  /*1a50*/  SYNCS.PHASECHK.TRANS64.TRYWAIT P0, [UR17+0x28], R4 ;  /* 0x00002804ff0075a7 */ /* 0x000ea40008001111 */
[----:B--2---:R-:W-:Y:S05]  /*1a60*/  @!P0 BRA `(.L_x_28) ;  /* 0x0000005000c48947 */ /* 0x004fea0003800000 */
.L_x_27:
[----:B------:R2:W-:Y:S01]  /*1a70*/  @!P5 SYNCS.ARRIVE.TRANS64 RZ, [UR17], R3 ;  /* 0x00000003ffffd9a7 */ /* 0x0005e20008000011 */
[----:B------:R-:W-:Y:S04]  /*1a80*/  BSSY.RECONVERGENT B0, `(.L_x_29) ;  /* 0x0000003000007945 */ /* 0x000fe80003800200 */
[----:B------:R-:W-:Y:S05]  /*1a90*/  @P4 BRA `(.L_x_30) ;  /* 0x0000000000044947 */ /* 0x000fea0003800000 */
[----:B------:R-:W-:Y:S05]  /*1aa0*/  BPT.TRAP 0x1 ;  /* 0x000000040000795c */ /* 0x000fea0000300000 */
.L_x_30:
[----:B------:R-:W-:Y:S05]  /*1ab0*/  BSYNC.RECONVERGENT B0 ;  /* 0x0000000000007941 */ /* 0x000fea0003800200 */
.L_x_29:
        /* <DEDUP_REMOVED lines=20> */
[----:B------:R-:W-:Y:S01]  /*1c00*/  UIADD3 UR8, UPT, UPT, UR8, 0x10800, URZ ;  /* 0x0001080008087890 */ /* 0x000fe2000fffe0ff */
[----:B------:R-:W-:Y:S01]  /*1c10*/  UMOV UR9, UR17 ;  /* 0x0000001100097c82 */ /* 0x000fe20008000000 */
[----:B------:R-:W-:Y:S01]  /*1c20*/  UMOV UR10, UR18 ;  /* 0x00000012000a7c82 */ /* 0x000fe20008000000 */
[----:B------:R-:W-:Y:S01]  /*1c30*/  UIADD3 UR24, UPT, UPT, UR24, 0x1, URZ ;  /* 0x0000000118187890 */ /* 0x000fe2000fffe0ff */
[----:B------:R-:W-:-:S03]  /*1c40*/  UMOV UR25, UR6 ;  /* 0x0000000600197c82 */ /* 0x000fc60008000000 */
[----:B------:R1:W-:Y:S01]  /*1c50*/  UTMALDG.3D [UR16], [UR30], desc[UR26] ;  /* 0x00001a101e0075b4 */ /* 0x0003e20008011000 */
[----:B------:R-:W-:Y:S01]  /*1c60*/  UISETP.NE.AND UP0, UPT, UR24, UR21, UPT ;  /* 0x000000151800728c */ /* 0x000fe2000bf05270 */
[----:B------:R1:W-:Y:S08]  /*1c70*/  UTMALDG.3D [UR8], [UR28], desc[UR26] ;  /* 0x00001a081c0075b4 */ /* 0x0003f00008011000 */
[----:B------:R-:W-:Y:S05]  /*1c80*/  BRA.U UP0, `(.L_x_31) ;  /* 0xfffffffd00607547 */ /* 0x000fea000b83ffff */
.L_x_26:
[C---:B-1----:R-:W-:Y:S01]  /*1c90*/  LEA R2, R16.reuse, UR4, 0x3 ;  /* 0x0000000410027c11 */ /* 0x042fe2000f8e18ff */
[----:B------:R-:W-:Y:S01]  /*1ca0*/  NOP ;  /* 0x0000000000007918 */ /* 0x000fe20000000000 */
[----:B--2---:R-:W-:Y:S02]  /*1cb0*/  SHF.L.U32 R3, R13, 0x1f, RZ ;  /* 0x0000001f0d037819 */ /* 0x004fe400000006ff */
[----:B------:R-:W-:Y:S02]  /*1cc0*/  LEA R4, R16, UR4, 0x4 ;  /* 0x0000000410047c11 */ /* 0x000fe4000f8e20ff */
[----:B------:R-:W1:Y:S02]  /*1cd0*/  SYNCS.PHASECHK.TRANS64.TRYWAIT P0, [R2+URZ+0x90], R3 ;  /* 0x00009003020075a7 */ /* 0x000e6400080011ff */
[----:B-1----:R-:W-:Y:S05]  /*1ce0*/  @!P0 BRA `(.L_x_32) ;  /* 0x00000050003c8947 */ /* 0x002fea0003800000 */
.L_x_119:
[----:B------:R-:W2:Y:S01]  /*1cf0*/  LDS.128 R4, [R4+0x120] ;  /* 0x0001200004047984 */ /* 0x000ea20000000c00 */
[----:B---3--:R-:W-:Y:S01]  /*1d00*/  ISETP.GE.AND P0, PT, R26, 0x1, PT ;  /* 0x000000011a00780c */ /* 0x008fe20003f06270 */
[----:B-1----:R-:W-:Y:S01]  /*1d10*/  VIADD R2, R2, 0xa0 ;  /* 0x000000a002027836 */ /* 0x002fe20000000000 */
[----:B------:R-:W-:Y:S01]  /*1d20*/  @!PT LDS RZ, [RZ] ;  /* 0x00000000fffff984 */ /* 0x000fe20000000800 */
[----:B------:R-:W-:Y:S01]  /*1d30*/  @!PT LDS RZ, [RZ] ;  /* 0x00000000fffff984 */ /* 0x000fe20000000800 */
[----:B------:R-:W-:Y:S01]  /*1d40*/  @!PT LDS RZ, [RZ] ;  /* 0x00000000fffff984 */ /* 0x000fe20000000800 */
[----:B------:R-:W-:Y:S01]  /*1d50*/  @!PT LDS RZ, [RZ] ;  /* 0x00000000fffff984 */ /* 0x000fe20000000800 */
[----:B------:R1:W-:Y:S06]  /*1d60*/  MEMBAR.ALL.CTA ;  /* 0x0000000000007992 */ /* 0x0003ec0000008000 */
[----:B-1----:R-:W1:Y:S01]  /*1d70*/  FENCE.VIEW.ASYNC.S ;  /* 0x00000000000073c6 */ /* 0x002e620000000000 */
[----:B------:R-:W-:-:S04]  /*1d80*/  PRMT R2, RZ, 0x654, R2 ;  /* 0x00000654ff027816 */ /* 0x000fc80000000002 */
[----:B-1----:R1:W-:Y:S01]  /*1d90*/  SYNCS.ARRIVE.TRANS64.RED.A1T0 RZ, [R2+URZ], RZ ;  /* 0x000000ff02ff79a7 */ /* 0x0023e200081004ff */
[----:B--2---:R-:W-:-:S13]  /*1da0*/  LOP3.LUT P2, RZ, R6, 0x1, RZ, 0xc0, !PT ;  /* 0x0000000106ff7812 */ /* 0x004fda000784c0ff */
[----:B------:R-:W-:Y:S01]  /*1db0*/  @P2 SHF.R.U32.HI R3, RZ, 0x10, R5 ;  /* 0x00000010ff032819 */ /* 0x000fe20000011605 */
[----:B------:R-:W-:Y:S01]  /*1dc0*/  VOTEU.ANY UP0, P2 ;  /* 0x0000000000ff7886 */ /* 0x000fe20001000100 */
[----:B------:R-:W-:Y:S02]  /*1dd0*/  @P2 MOV R10, R4 ;  /* 0x00000004000a2202 */ /* 0x000fe40000000f00 */
[----:B------:R-:W-:Y:S02]  /*1de0*/  @P2 R2UR.BROADCAST UR8, R3 ;  /* 0x00000000030822ca */ /* 0x000fe400008e0000 */
[----:B------:R-:W-:-:S11]  /*1df0*/  @P2 LOP3.LUT R9, R5, 0xffff, RZ, 0xc0, !PT ;  /* 0x0000ffff05092812 */ /* 0x000fd600078ec0ff */
[----:B------:R-:W-:Y:S01]  /*1e00*/  @UP0 UMOV UR36, UR8 ;  /* 0x0000000800240c82 */ /* 0x000fe20008000000 */
[----:B-1----:R-:W-:Y:S05]  /*1e10*/  @!P0 BRA `(.L_x_33) ;  /* 0x0000000000b88947 */ /* 0x002fea0003800000 */
[----:B------:R-:W4:Y:S01]  /*1e20*/  LDC.64 R4, c[0x0][0xb18] ;  /* 0x0002c600ff047b82 */ /* 0x000f220000000a00 */
[----:B------:R-:W-:-:S07]  /*1e30*/  ISETP.NE.AND P3, PT, R26, 0x1, PT ;  /* 0x000000011a00780c */ /* 0x000fce0003f65270 */
[----:B------:R-:W1:Y:S08]  /*1e40*/  LDC.64 R6, c[0x0][0xb10] ;  /* 0x0002c400ff067b82 */ /* 0x000e700000000a00 */
[----:B------:R-:W2:Y:S08]  /*1e50*/  LDC R14, c[0x0][0xb20] ;  /* 0x0002c800ff0e7b82 */ /* 0x000eb00000000800 */
[----:B------:R-:W3:Y:S01]  /*1e60*/  LDC R15, c[0x0][0xb0c] ;  /* 0x0002c300ff0f7b82 */ /* 0x000ee20000000800 */
[----:B----4-:R-:W-:Y:S01]  /*1e70*/  IMAD.HI.U32 R19, R0, R5, RZ ;  /* 0x0000000500137227 */ /* 0x010fe200078e00ff */
[----:B------:R-:W-:-:S03]  /*1e80*/  ISETP.NE.AND P0, PT, R4, 0x1, PT ;  /* 0x000000010400780c */ /* 0x000fc60003f05270 */
[----:B------:R-:W-:-:S03]  /*1e90*/  IMAD.HI.U32 R5, R9, R5, RZ ;  /* 0x0000000509057227 */ /* 0x000fc600078e00ff */
[----:B------:R-:W4:Y:S01]  /*1ea0*/  LDC.64 R2, c[0x0][0xb28] ;  /* 0x0002ca00ff027b82 */ /* 0x000f220000000a00 */
[----:B-1----:R-:W-:-:S04]  /*1eb0*/  IMAD.HI.U32 R20, R8, R6, RZ ;  /* 0x0000000608147227 */ /* 0x002fc800078e00ff */
[----:B------:R-:W-:Y:S01]  /*1ec0*/  IMAD.HI.U32 R21, R10, R6, RZ ;  /* 0x000000060a157227 */ /* 0x000fe200078e00ff */
[----:B------:R-:W-:Y:S02]  /*1ed0*/  SHF.R.U32.HI R20, RZ, R7, R20 ;  /* 0x00000007ff147219 */ /* 0x000fe40000011614 */
[-C--:B--2---:R-:W-:Y:S02]  /*1ee0*/  SHF.R.U32.HI R19, RZ, R14.reuse, R19 ;  /* 0x0000000eff137219 */ /* 0x084fe40000011613 */
[----:B------:R-:W-:Y:S02]  /*1ef0*/  SHF.R.U32.HI R5, RZ, R14, R5 ;  /* 0x0000000eff057219 */ /* 0x000fe40000011605 */
[----:B------:R-:W-:Y:S02]  /*1f00*/  SEL R19, R0, R19, !P0 ;  /* 0x0000001300137207 */ /* 0x000fe40004000000 */
[----:B------:R-:W-:Y:S02]  /*1f10*/  SHF.R.U32.HI R21, RZ, R7, R21 ;  /* 0x00000007ff157219 */ /* 0x000fe40000011615 */
[----:B---3--:R-:W-:-:S02]  /*1f20*/  ISETP.NE.AND P1, PT, R15, 0x1, PT ;  /* 0x000000010f00780c */ /* 0x008fc40003f25270 */
[----:B------:R-:W-:Y:S02]  /*1f30*/  SEL R5, R9, R5, !P0 ;  /* 0x0000000509057207 */ /* 0x000fe40004000000 */
[----:B------:R-:W-:Y:S02]  /*1f40*/  SEL R20, R8, R20, !P1 ;  /* 0x0000001408147207 */ /* 0x000fe40004800000 */
[----:B------:R-:W-:Y:S01]  /*1f50*/  SEL R21, R10, R21, !P1 ;  /* 0x000000150a157207 */ /* 0x000fe20004800000 */
[----:B----4-:R-:W-:-:S04]  /*1f60*/  IMAD.HI.U32 R18, R19, R2, RZ ;  /* 0x0000000213127227 */ /* 0x010fc800078e00ff */
        /* <DEDUP_REMOVED lines=10> */
[----:B------:R-:W-:-:S04]  /*2010*/  @!P0 IMAD.HI.U32 R7, R21, R2, RZ ;  /* 0x0000000215078227 */ /* 0x000fc800078e00ff */
[----:B------:R-:W-:Y:S01]  /*2020*/  IMAD.MOV R2, RZ, RZ, -R6 ;  /* 0x000000ffff027224 */ /* 0x000fe200078e0a06 */
[----:B------:R-:W-:Y:S02]  /*2030*/  @!P0 SHF.R.U32.HI R3, RZ, R3, R7 ;  /* 0x00000003ff038219 */ /* 0x000fe40000011607 */
[----:B------:R-:W-:Y:S01]  /*2040*/  IADD3 R7, PT, PT, -R5, RZ, RZ ;  /* 0x000000ff05077210 */ /* 0x000fe20007ffe1ff */
[----:B------:R-:W-:Y:S01]  /*2050*/  IMAD R2, R26, R2, R5 ;  /* 0x000000021a027224 */ /* 0x000fe200078e0205 */
        /* <DEDUP_REMOVED lines=10> */
.L_x_33:
[----:B------:R-:W1:Y:S02]  /*2100*/  LDCU UR8, c[0x0][0xb30] ;  /* 0x00016600ff0877ac */ /* 0x000e640008000800 */
[----:B-1----:R-:W-:-:S09]  /*2110*/  UISETP.NE.AND UP0, UPT, UR8, 0x1, UPT ;  /* 0x000000010800788c */ /* 0x002fd2000bf05270 */
[----:B------:R-:W-:Y:S05]  /*2120*/  BRA.U UP0, `(.L_x_34) ;  /* 0x0000000100407547 */ /* 0x000fea000b800000 */
[----:B------:R-:W1:Y:S08]  /*2130*/  LDC.64 R4, c[0x0][0xb10] ;  /* 0x0002c400ff047b82 */ /* 0x000e700000000a00 */
[----:B------:R-:W2:Y:S08]  /*2140*/  LDC.64 R2, c[0x0][0xb18] ;  /* 0x0002c600ff027b82 */ /* 0x000eb00000000a00 */
[----:B------:R-:W3:Y:S08]  /*2150*/  LDC R6, c[0x0][0xb20] ;  /* 0x0002c800ff067b82 */ /* 0x000ef00000000800 */
[----:B------:R-:W4:Y:S01]  /*2160*/  LDC R7, c[0x0][0xb0c] ;  /* 0x0002c300ff077b82 */ /* 0x000f220000000800 */
[----:B-1----:R-:W-:-:S05]  /*2170*/  IMAD.HI.U32 R4, R10, R4, RZ ;  /* 0x000000040a047227 */ /* 0x002fca00078e00ff */
[----:B------:R-:W-:Y:S01]  /*2180*/  SHF.R.U32.HI R4, RZ, R5, R4 ;  /* 0x00000005ff047219 */ /* 0x000fe20000011604 */
[----:B--2---:R-:W-:Y:S01]  /*2190*/  IMAD.HI.U32 R3, R9, R3, RZ ;  /* 0x0000000309037227 */ /* 0x004fe200078e00ff */
[----:B------:R-:W-:-:S04]  /*21a0*/  ISETP.NE.AND P0, PT, R2, 0x1, PT ;  /* 0x000000010200780c */ /* 0x000fc80003f05270 */
[----:B---3--:R-:W-:-:S04]  /*21b0*/  SHF.R.U32.HI R3, RZ, R6, R3 ;  /* 0x00000006ff037219 */ /* 0x008fc80000011603 */
[----:B------:R-:W-:Y:S02]  /*21c0*/  SEL R3, R9, R3, !P0 ;  /* 0x0000000309037207 */ /* 0x000fe40004000000 */
[----:B----4-:R-:W-:-:S04]  /*21d0*/  ISETP.NE.AND P1, PT, R7, 0x1, PT ;  /* 0x000000010700780c */ /* 0x010fc80003f25270 */
[----:B------:R-:W-:-:S05]  /*21e0*/  SEL R4, R10, R4, !P1 ;  /* 0x000000040a047207 */ /* 0x000fca0004800000 */
[----:B------:R-:W-:Y:S02]  /*21f0*/  IMAD.IADD R5, R3, 0x1, -R4 ;  /* 0x0000000103057824 */ /* 0x000fe400078e0a04 */
[----:B------:R-:W-:Y:S02]  /*2200*/  IMAD.IADD R3, R4, 0x1, -R3 ;  /* 0x0000000104037824 */ /* 0x000fe400078e0a03 */
[----:B------:R-:W-:Y:S02]  /*2210*/  IMAD R10, R5, R7, R10 ;  /* 0x00000007050a7224 */ /* 0x000fe400078e020a */
[----:B------:R-:W-:-:S07]  /*2220*/  IMAD R9, R3, R2, R9 ;  /* 0x0000000203097224 */ /* 0x000fce00078e0209 */
.L_x_34:
[----:B------:R-:W-:Y:S01]  /*2230*/  VIADD R16, R16, 0x1 ;  /* 0x0000000110107836 */ /* 0x000fe20000000000 */
[----:B------:R-:W-:Y:S01]  /*2240*/  PLOP3.LUT P1, PT, PT, PT, PT, 0x80, 0x8 ;  /* 0x000000000008781c */ /* 0x000fe20003f2f070 */
[----:B------:R-:W-:Y:S02]  /*2250*/  IMAD.IADD R15, R10, 0x1, R63 ;  /* 0x000000010a0f7824 */ /* 0x000fe400078e023f */
[----:B------:R-:W-:Y:S01]  /*2260*/  IMAD.IADD R14, R9, 0x1, R62 ;  /* 0x00000001090e7824 */ /* 0x000fe200078e023e */
[----:B------:R-:W-:-:S04]  /*2270*/  ISETP.NE.AND P0, PT, R16, 0x2, PT ;  /* 0x000000021000780c */ /* 0x000fc80003f05270 */
[----:B------:R-:W-:Y:S02]  /*2280*/  SEL R2, RZ, 0x1, P0 ;  /* 0x00000001ff027807 */ /* 0x000fe40000000000 */
[----:B------:R-:W-:Y:S02]  /*2290*/  SEL R16, R16, RZ, P0 ;  /* 0x000000ff10107207 */ /* 0x000fe40000000000 */
[----:B------:R-:W-:Y:S01]  /*22a0*/  LOP3.LUT R13, R13, R2, RZ, 0x3c, !PT ;  /* 0x000000020d0d7212 */ /* 0x000fe200078e3cff */
[----:B------:R-:W-:Y:S06]  /*22b0*/  @P2 BRA `(.L_x_35) ;  /* 0xfffffff000a02947 */ /* 0x000fec000383ffff */
[----:B------:R-:W-:Y:S01]  /*22c0*/  UIADD3 UR4, UPT, UPT, UR4, 0x28, URZ ;  /* 0x0000002804047890 */ /* 0x000fe2000fffe0ff */
[----:B------:R-:W-:-:S03]  /*22d0*/  SHF.L.U32 R2, R17, 0x1f, RZ ;  /* 0x0000001f11027819 */ /* 0x000fc600000006ff */
[----:B------:R-:W-:-:S09]  /*22e0*/  ULEA UR5, UR6, UR4, 0x3 ;  /* 0x0000000406057291 */ /* 0x000fd2000f8e18ff */
[----:B------:R-:W1:Y:S02]  /*22f0*/  SYNCS.PHASECHK.TRANS64.TRYWAIT P0, [UR5], R2 ;  /* 0x00000002ff0075a7 */ /* 0x000e640008001105 */
[----:B-1----:R-:W-:Y:S05]  /*2300*/  @!P0 BRA `(.L_x_36) ;  /* 0x0000004800c88947 */ /* 0x002fea0003800000 */
.L_x_121:
[----:B------:R-:W-:-:S04]  /*2310*/  UIADD3 UR6, UPT, UPT, UR6, 0x1, URZ ;  /* 0x0000000106067890 */ /* 0x000fc8000fffe0ff */
[----:B------:R-:W-:-:S04]  /*2320*/  UISETP.NE.AND UP0, UPT, UR6, 0x5, UPT ;  /* 0x000000050600788c */ /* 0x000fc8000bf05270 */
[----:B------:R-:W-:Y:S02]  /*2330*/  USEL UR7, URZ, 0x1, UP0 ;  /* 0x00000001ff077887 */ /* 0x000fe40008000000 */
[----:B------:R-:W-:-:S04]  /*2340*/  USEL UR6, UR6, URZ, UP0 ;  /* 0x000000ff06067287 */ /* 0x000fc80008000000 */
[----:B------:R-:W-:Y:S01]  /*2350*/  ULEA UR5, UR6, UR4, 0x3 ;  /* 0x0000000406057291 */ /* 0x000fe2000f8e18ff */
[----:B-1----:R-:W-:-:S04]  /*2360*/  LOP3.LUT R2, R17, UR7, RZ, 0x3c, !PT ;  /* 0x0000000711027c12 */ /* 0x002fc8000f8e3cff */
[----:B------:R-:W-:-:S04]  /*2370*/  SHF.L.U32 R3, R2, 0x1f, RZ ;  /* 0x0000001f02037819 */ /* 0x000fc800000006ff */
[----:B------:R-:W1:Y:S02]  /*2380*/  SYNCS.PHASECHK.TRANS64.TRYWAIT P0, [UR5], R3 ;  /* 0x00000003ff0075a7 */ /* 0x000e640008001105 */
[----:B-1----:R-:W-:Y:S05]  /*2390*/  @!P0 BRA `(.L_x_37) ;  /* 0x0000004800bc8947 */ /* 0x002fea0003800000 */
.L_x_123:
[----:B------:R-:W-:-:S04]  /*23a0*/  UIADD3 UR6, UPT, UPT, UR6, 0x1, URZ ;  /* 0x0000000106067890 */ /* 0x000fc8000fffe0ff */
[----:B------:R-:W-:-:S04]  /*23b0*/  UISETP.NE.AND UP0, UPT, UR6, 0x5, UPT ;  /* 0x000000050600788c */ /* 0x000fc8000bf05270 */
[----:B------:R-:W-:Y:S02]  /*23c0*/  USEL UR7, URZ, 0x1, UP0 ;  /* 0x00000001ff077887 */ /* 0x000fe40008000000 */
[----:B------:R-:W-:-:S04]  /*23d0*/  USEL UR6, UR6, URZ, UP0 ;  /* 0x000000ff06067287 */ /* 0x000fc80008000000 */
[----:B------:R-:W-:Y:S01]  /*23e0*/  ULEA UR5, UR6, UR4, 0x3 ;  /* 0x0000000406057291 */ /* 0x000fe2000f8e18ff */
[----:B------:R-:W-:-:S04]  /*23f0*/  LOP3.LUT R2, R2, UR7, RZ, 0x3c, !PT ;  /* 0x0000000702027c12 */ /* 0x000fc8000f8e3cff */
[----:B-1----:R-:W-:-:S04]  /*2400*/  SHF.L.U32 R3, R2, 0x1f, RZ ;  /* 0x0000001f02037819 */ /* 0x002fc800000006ff */
[----:B------:R-:W1:Y:S02]  /*2410*/  SYNCS.PHASECHK.TRANS64.TRYWAIT P0, [UR5], R3 ;  /* 0x00000003ff0075a7 */ /* 0x000e640008001105 */
[----:B-1----:R-:W-:Y:S05]  /*2420*/  @!P0 BRA `(.L_x_38) ;  /* 0x0000004800b08947 */ /* 0x002fea0003800000 */
.L_x_125:
        /* <DEDUP_REMOVED lines=9> */
.L_x_127:
[----:B------:R-:W-:-:S04]  /*24c0*/  UIADD3 UR6, UPT, UPT, UR6, 0x1, URZ ;  /* 0x0000000106067890 */ /* 0x000fc8000fffe0ff */
[----:B------:R-:W-:-:S04]  /*24d0*/  UISETP.NE.AND UP0, UPT, UR6, 0x5, UPT ;  /* 0x000000050600788c */ /* 0x000fc8000bf05270 */
[----:B------:R-:W-:Y:S02]  /*24e0*/  USEL UR5, URZ, 0x1, UP0 ;  /* 0x00000001ff057887 */ /* 0x000fe40008000000 */
[----:B------:R-:W-:-:S04]  /*24f0*/  USEL UR6, UR6, URZ, UP0 ;  /* 0x000000ff06067287 */ /* 0x000fc80008000000 */
[----:B------:R-:W-:Y:S01]  /*2500*/  ULEA UR6, UR6, UR4, 0x3 ;  /* 0x0000000406067291 */ /* 0x000fe2000f8e18ff */
[----:B------:R-:W-:-:S04]  /*2510*/  LOP3.LUT R2, R2, UR5, RZ, 0x3c, !PT ;  /* 0x0000000502027c12 */ /* 0x000fc8000f8e3cff */
[----:B------:R-:W-:Y:S01]  /*2520*/  SHF.L.U32 R2, R2, 0x1f, RZ ;  /* 0x0000001f02027819 */ /* 0x000fe200000006ff */
[----:B-1--4-:R-:W-:-:S07]  /*2530*/  IMAD.U32 R0, RZ, RZ, UR6 ;  /* 0x00000006ff007e24 */ /* 0x012fce000f8e00ff */
.L_x_40:
[----:B-1----:R1:W2:Y:S02]  /*2540*/  SYNCS.PHASECHK.TRANS64.TRYWAIT P0, [R0+URZ], R2 ;  /* 0x00000002000075a7 */ /* 0x0022a400080011ff */
[----:B--2---:R-:W-:Y:S05]  /*2550*/  @!P0 NANOSLEEP.SYNCS 0x989680 ;  /* 0x009896800000895d */ /* 0x004fea0003900000 */
[----:B------:R-:W2:Y:S02]  /*2560*/  @!P0 SYNCS.PHASECHK.TRANS64 P0, [R0+URZ], R2 ;  /* 0x00000002000085a7 */ /* 0x000ea400080010ff */
[----:B--2---:R-:W-:Y:S05]  /*2570*/  @P0 EXIT ;  /* 0x000000000000094d */ /* 0x004fea0003800000 */
[----:B------:R-:W-:Y:S05]  /*2580*/  BRA `(.L_x_40) ;  /* 0xfffffffc00ec7947 */ /* 0x000fea000383ffff */
.L_x_17:
[----:B------:R-:W-:-:S04]  /*2590*/  UISETP.NE.AND UP1, UPT, UR37, URZ, UPT ;  /* 0x000000ff2500728c */ /* 0x000fc8000bf25270 */
[----:B------:R-:W-:-:S09]  /*25a0*/  UISETP.NE.OR UP1, UPT, UR8, 0x1, UP1 ;  /* 0x000000010800788c */ /* 0x000fd20008f25670 */
[----:B------:R-:W-:Y:S05]  /*25b0*/  BRA.U UP1, `(.L_x_41) ;  /* 0x0000000501487547 */ /* 0x000fea000b800000 */
[----:B------:R-:W-:Y:S01]  /*25c0*/  ISETP.NE.AND P2, PT, R2, RZ, PT ;  /* 0x000000ff0200720c */ /* 0x000fe20003f45270 */
[----:B------:R-:W-:Y:S01]  /*25d0*/  IMAD.MOV.U32 R12, RZ, RZ, 0x1 ;  /* 0x00000001ff0c7424 */ /* 0x000fe200078e00ff */
[----:B------:R-:W-:Y:S02]  /*25e0*/  CS2R R10, SRZ ;  /* 0x00000000000a7805 */ /* 0x000fe4000001ff00 */
[----:B------:R-:W-:Y:S01]  /*25f0*/  CS2R R8, SRZ ;  /* 0x0000000000087805 */ /* 0x000fe2000001ff00 */
[----:B------:R-:W-:Y:S01]  /*2600*/  UMOV UR4, 0x400 ;  /* 0x0000040000047882 */ /* 0x000fe20000000000 */
[----:B------:R-:W-:Y:S01]  /*2610*/  UMOV UR6, URZ ;  /* 0x000000ff00067c82 */ /* 0x000fe20008000000 */
[----:B------:R-:W-:-:S12]  /*2620*/  ULEA UR37, UR37, UR4, 0x18 ;  /* 0x0000000425257291 */ /* 0x000fd8000f8ec0ff */
.L_x_45:
[----:B------:R-:W-:Y:S02]  /*2630*/  LEA R0, R8, UR37, 0x3 ;  /* 0x0000002508007c11 */ /* 0x000fe4000f8e18ff */
[----:B------:R-:W-:-:S03]  /*2640*/  SHF.L.U32 R4, R9, 0x1f, RZ ;  /* 0x0000001f09047819 */ /* 0x000fc600000006ff */
[----:B------:R-:W-:Y:S01]  /*2650*/  VIADD R5, R0, 0x100 ;  /* 0x0000010000057836 */ /* 0x000fe20000000000 */
[----:B------:R-:W1:Y:S02]  /*2660*/  SYNCS.PHASECHK.TRANS64.TRYWAIT P0, [R0+URZ+0xf0], R4 ;  /* 0x0000f004000075a7 */ /* 0x000e6400080011ff */
[----:B-1----:R-:W-:Y:S05]  /*2670*/  @!P0 BRA `(.L_x_42) ;  /* 0x00000048004c8947 */ /* 0x002fea0003800000 */
.L_x_128:
[----:B------:R-:W-:Y:S01]  /*2680*/  ULEA UR5, UR6, UR37, 0x3 ;  /* 0x0000002506057291 */ /* 0x000fe2000f8e18ff */
[----:B-1----:R-:W-:Y:S01]  /*2690*/  PRMT R0, RZ, 0x654, R5 ;  /* 0x00000654ff007816 */ /* 0x002fe20000000005 */
[----:B------:R-:W-:Y:S01]  /*26a0*/  @!P2 IMAD.MOV.U32 R4, RZ, RZ, 0x10 ;  /* 0x00000010ff04a424 */ /* 0x000fe200078e00ff */
[----:B------:R-:W-:Y:S01]  /*26b0*/  SHF.L.U32 R5, R12, 0x1f, RZ ;  /* 0x0000001f0c057819 */ /* 0x000fe200000006ff */
[----:B------:R-:W-:Y:S01]  /*26c0*/  UIADD3 UR4, UPT, UPT, UR5, 0x90, URZ ;  /* 0x0000009005047890 */ /* 0x000fe2000fffe0ff */
[----:B------:R1:W-:Y:S05]  /*26d0*/  SYNCS.ARRIVE.TRANS64.RED.A1T0 RZ, [R0+URZ], RZ ;  /* 0x000000ff00ff79a7 */ /* 0x0003ea00081004ff */
[----:B------:R-:W-:Y:S01]  /*26e0*/  IMAD.U32 R6, RZ, RZ, UR4 ;  /* 0x00000004ff067e24 */ /* 0x000fe2000f8e00ff */
[----:B------:R-:W2:Y:S04]  /*26f0*/  SYNCS.PHASECHK.TRANS64.TRYWAIT P0, [UR5+0xa0], R5 ;  /* 0x0000a005ff0075a7 */ /* 0x000ea80008001105 */
[----:B------:R-:W-:Y:S01]  /*2700*/  PRMT R6, R2, 0x654, R6 ;  /* 0x0000065402067816 */ /* 0x000fe20000000006 */
[----:B-12---:R-:W-:Y:S06]  /*2710*/  @!P0 BRA `(.L_x_43) ;  /* 0x0000004800388947 */ /* 0x006fec0003800000 */
.L_x_130:
[----:B------:R-:W-:Y:S01]  /*2720*/  ULEA UR4, UR6, UR37, 0x4 ;  /* 0x0000002506047291 */ /* 0x000fe2000f8e20ff */
[----:B------:R-:W-:Y:S01]  /*2730*/  SEL R3, R6, R3, !P2 ;  /* 0x0000000306037207 */ /* 0x000fe20005000000 */
[----:B------:R-:W-:Y:S01]  /*2740*/  UIADD3 UR5, UPT, UPT, UR5, 0x90, URZ ;  /* 0x0000009005057890 */ /* 0x000fe2000fffe0ff */
[----:B-1----:R-:W-:Y:S01]  /*2750*/  LEA R0, R11, UR37, 0x3 ;  /* 0x000000250b007c11 */ /* 0x002fe2000f8e18ff */
[----:B------:R-:W-:Y:S01]  /*2760*/  UIADD3 UR4, UPT, UPT, UR4, 0x120, URZ ;  /* 0x0000012004047890 */ /* 0x000fe2000fffe0ff */
[----:B------:R1:W-:Y:S01]  /*2770*/  @!P2 SYNCS.ARRIVE.TRANS64.RED RZ, [R3+URZ], R4 ;  /* 0x0000000403ffa9a7 */ /* 0x0003e200080004ff */
[----:B------:R-:W-:Y:S01]  /*2780*/  UIADD3 UR6, UPT, UPT, UR6, 0x1, URZ ;  /* 0x0000000106067890 */ /* 0x000fe2000fffe0ff */
[----:B------:R-:W-:-:S03]  /*2790*/  VIADD R8, R8, 0x1 ;  /* 0x0000000108087836 */ /* 0x000fc60000000000 */
[----:B------:R-:W-:Y:S02]  /*27a0*/  UISETP.NE.AND UP0, UPT, UR6, 0x2, UPT ;  /* 0x000000020600788c */ /* 0x000fe4000bf05270 */
[----:B------:R-:W-:Y:S01]  /*27b0*/  ISETP.NE.AND P0, PT, R8, 0x2, PT ;  /* 0x000000020800780c */ /* 0x000fe20003f05270 */
[----:B------:R-:W-:Y:S06]  /*27c0*/  UGETNEXTWORKID.BROADCAST [UR4], [UR5] ;  /* 0x00000000040073ca */ /* 0x000fec0008000100 */
[----:B------:R-:W-:Y:S02]  /*27d0*/  USEL UR4, URZ, 0x1, UP0 ;  /* 0x00000001ff047887 */ /* 0x000fe40008000000 */
[----:B------:R-:W-:-:S04]  /*27e0*/  USEL UR6, UR6, URZ, UP0 ;  /* 0x000000ff06067287 */ /* 0x000fc80008000000 */
[----:B------:R-:W-:Y:S02]  /*27f0*/  LOP3.LUT R12, R12, UR4, RZ, 0x3c, !PT ;  /* 0x000000040c0c7c12 */ /* 0x000fe4000f8e3cff */
[----:B-1----:R-:W-:-:S04]  /*2800*/  SHF.L.U32 R4, R10, 0x1f, RZ ;  /* 0x0000001f0a047819 */ /* 0x002fc800000006ff */
[----:B------:R-:W1:Y:S02]  /*2810*/  SYNCS.PHASECHK.TRANS64.TRYWAIT P1, [R0+URZ+0x90], R4 ;  /* 0x00009004000075a7 */ /* 0x000e6400080211ff */
[----:B-1----:R-:W-:Y:S05]  /*2820*/  @!P1 BRA `(.L_x_44) ;  /* 0x00000048000c9947 */ /* 0x002fea0003800000 */
.L_x_131:
[C---:B-1----:R-:W-:Y:S01]  /*2830*/  LEA R4, R11.reuse, UR37, 0x4 ;  /* 0x000000250b047c11 */ /* 0x042fe2000f8e20ff */
[----:B------:R-:W-:Y:S01]  /*2840*/  VIADD R0, R0, 0xa0 ;  /* 0x000000a000007836 */ /* 0x000fe20000000000 */
[----:B------:R-:W-:Y:S01]  /*2850*/  SEL R8, R8, RZ, P0 ;  /* 0x000000ff08087207 */ /* 0x000fe20000000000 */
[----:B------:R-:W-:-:S03]  /*2860*/  VIADD R11, R11, 0x1 ;  /* 0x000000010b0b7836 */ /* 0x000fc60000000000 */
[----:B------:R-:W1:Y:S01]  /*2870*/  LDS.128 R4, [R4+0x120] ;  /* 0x0001200004047984 */ /* 0x000e620000000c00 */
[----:B------:R-:W-:Y:S02]  /*2880*/  PRMT R0, RZ, 0x654, R0 ;  /* 0x00000654ff007816 */ /* 0x000fe40000000000 */
[C---:B------:R-:W-:Y:S01]  /*2890*/  ISETP.NE.AND P1, PT, R11.reuse, 0x2, PT ;  /* 0x000000020b00780c */ /* 0x040fe20003f25270 */
[----:B------:R-:W-:Y:S01]  /*28a0*/  @!PT LDS RZ, [RZ] ;  /* 0x00000000fffff984 */ /* 0x000fe20000000800 */
[----:B------:R-:W-:Y:S01]  /*28b0*/  @!PT LDS RZ, [RZ] ;  /* 0x00000000fffff984 */ /* 0x000fe20000000800 */
[----:B------:R-:W-:Y:S01]  /*28c0*/  @!PT LDS RZ, [RZ] ;  /* 0x00000000fffff984 */ /* 0x000fe20000000800 */
[----:B------:R-:W-:Y:S01]  /*28d0*/  @!PT LDS RZ, [RZ] ;  /* 0x00000000fffff984 */ /* 0x000fe20000000800 */
[----:B------:R2:W-:Y:S06]  /*28e0*/  MEMBAR.ALL.CTA ;  /* 0x0000000000007992 */ /* 0x0005ec0000008000 */
[----:B--2---:R-:W2:Y:S01]  /*28f0*/  FENCE.VIEW.ASYNC.S ;  /* 0x00000000000073c6 */ /* 0x004ea20000000000 */
[----:B------:R-:W-:Y:S01]  /*2900*/  SEL R11, R11, RZ, P1 ;  /* 0x000000ff0b0b7207 */ /* 0x000fe20000800000 */
[----:B--2---:R2:W-:Y:S01]  /*2910*/  SYNCS.ARRIVE.TRANS64.RED.A1T0 RZ, [R0+URZ], RZ ;  /* 0x000000ff00ff79a7 */ /* 0x0045e200081004ff */
[----:B-1----:R-:W-:-:S02]  /*2920*/  LOP3.LUT P3, RZ, R6, 0x1, RZ, 0xc0, !PT ;  /* 0x0000000106ff7812 */ /* 0x002fc4000786c0ff */
[----:B------:R-:W-:-:S04]  /*2930*/  SEL R4, RZ, 0x1, P1 ;  /* 0x00000001ff047807 */ /* 0x000fc80000800000 */
[----:B------:R-:W-:Y:S02]  /*2940*/  LOP3.LUT R10, R10, R4, RZ, 0x3c, !PT ;  /* 0x000000040a0a7212 */ /* 0x000fe400078e3cff */
[----:B--2---:R-:W-:-:S04]  /*2950*/  SEL R0, RZ, 0x1, P0 ;  /* 0x00000001ff007807 */ /* 0x004fc80000000000 */
[----:B------:R-:W-:Y:S01]  /*2960*/  LOP3.LUT R9, R9, R0, RZ, 0x3c, !PT ;  /* 0x0000000009097212 */ /* 0x000fe200078e3cff */
[----:B------:R-:W-:Y:S06]  /*2970*/  @P3 BRA `(.L_x_45) ;  /* 0xfffffffc002c3947 */ /* 0x000fec000383ffff */
[----:B------:R-:W-:Y:S01]  /*2980*/  ULEA UR5, UR6, UR37, 0x3 ;  /* 0x0000002506057291 */ /* 0x000fe2000f8e18ff */
[----:B------:R-:W-:-:S08]  /*2990*/  SHF.L.U32 R2, R12, 0x1f, RZ ;  /* 0x0000001f0c027819 */ /* 0x000fd000000006ff */
[----:B------:R-:W1:Y:S02]  /*29a0*/  SYNCS.PHASECHK.TRANS64 P0, [UR5+0xa0], R2 ;  /* 0x0000a002ff0075a7 */ /* 0x000e640008001005 */
[----:B-1----:R-:W-:Y:S05]  /*29b0*/  @P0 BRA `(.L_x_46) ;  /* 0x0000000000080947 */ /* 0x002fea0003800000 */
[----:B------:R-:W1:Y:S02]  /*29c0*/  SYNCS.PHASECHK.TRANS64.TRYWAIT P0, [UR5+0xa0], R2 ;  /* 0x0000a002ff0075a7 */ /* 0x000e640008001105 */
[----:B-1----:R-:W-:Y:S05]  /*29d0*/  @!P0 BRA `(.L_x_47) ;  /* 0x0000004400b48947 */ /* 0x002fea0003800000 */
.L_x_46:
[----:B------:R-:W-:-:S04]  /*29e0*/  UIADD3 UR4, UPT, UPT, UR6, 0x1, URZ ;  /* 0x0000000106047890 */ /* 0x000fc8000fffe0ff */
[----:B------:R-:W-:-:S04]  /*29f0*/  UISETP.NE.AND UP0, UPT, UR4, 0x2, UPT ;  /* 0x000000020400788c */ /* 0x000fc8000bf05270 */
[----:B------:R-:W-:Y:S02]  /*2a00*/  USEL UR7, URZ, 0x1, UP0 ;  /* 0x00000001ff077887 */ /* 0x000fe40008000000 */
[----:B------:R-:W-:-:S04]  /*2a10*/  USEL UR4, UR4, URZ, UP0 ;  /* 0x000000ff04047287 */ /* 0x000fc80008000000 */
[----:B------:R-:W-:Y:S01]  /*2a20*/  ULEA UR4, UR4, UR37, 0x3 ;  /* 0x0000002504047291 */ /* 0x000fe2000f8e18ff */
[----:B-1----:R-:W-:-:S04]  /*2a30*/  LOP3.LUT R2, R12, UR7, RZ, 0x3c, !PT ;  /* 0x000000070c027c12 */ /* 0x002fc8000f8e3cff */
[----:B------:R-:W-:-:S04]  /*2a40*/  SHF.L.U32 R0, R2, 0x1f, RZ ;  /* 0x0000001f02007819 */ /* 0x000fc800000006ff */
[----:B------:R-:W1:Y:S02]  /*2a50*/  SYNCS.PHASECHK.TRANS64 P0, [UR4+0xa0], R0 ;  /* 0x0000a000ff0075a7 */ /* 0x000e640008001004 */
[----:B-1----:R-:W-:Y:S05]  /*2a60*/  @P0 EXIT ;  /* 0x000000000000094d */ /* 0x002fea0003800000 */
[----:B------:R-:W-:Y:S02]  /*2a70*/  SHF.L.U32 R2, R2, 0x1f, RZ ;  /* 0x0000001f02027819 */ /* 0x000fe400000006ff */
[----:B------:R-:W-:-:S07]  /*2a80*/  MOV R0, UR4 ;  /* 0x0000000400007c02 */ /* 0x000fce0008000f00 */
.L_x_48:
[----:B-1----:R1:W2:Y:S02]  /*2a90*/  SYNCS.PHASECHK.TRANS64.TRYWAIT P0, [R0+URZ+0xa0], R2 ;  /* 0x0000a002000075a7 */ /* 0x0022a400080011ff */
[----:B--2---:R-:W-:Y:S05]  /*2aa0*/  @!P0 NANOSLEEP.SYNCS 0x989680 ;  /* 0x009896800000895d */ /* 0x004fea0003900000 */
[----:B------:R-:W2:Y:S02]  /*2ab0*/  @!P0 SYNCS.PHASECHK.TRANS64 P0, [R0+URZ+0xa0], R2 ;  /* 0x0000a002000085a7 */ /* 0x000ea400080010ff */
[----:B--2---:R-:W-:Y:S05]  /*2ac0*/  @P0 EXIT ;  /* 0x000000000000094d */ /* 0x004fea0003800000 */
[----:B------:R-:W-:Y:S05]  /*2ad0*/  BRA `(.L_x_48) ;  /* 0xfffffffc00ec7947 */ /* 0x000fea000383ffff */
.L_x_41:
[----:B------:R-:W-:-:S09]  /*2ae0*/  UISETP.NE.AND UP1, UPT, UR8, URZ, UPT ;  /* 0x000000ff0800728c */ /* 0x000fd2000bf25270 */
[----:B------:R-:W-:Y:S05]  /*2af0*/  BRA.U UP1, `(.L_x_49) ;  /* 0x0000000d01cc7547 */ /* 0x000fea000b800000 */
[----:B------:R-:W-:Y:S01]  /*2b00*/  UMOV UR4, 0x40 ;  /* 0x0000004000047882 */ /* 0x000fe20000000000 */
[----:B------:R-:W-:Y:S01]  /*2b10*/  NOP ;  /* 0x0000000000007918 */ /* 0x000fe20000000000 */
[----:B------:R-:W-:Y:S01]  /*2b20*/  ULEA UR4, UR37, UR4, 0x18 ;  /* 0x0000000425047291 */ /* 0x000fe2000f8ec0ff */
[----:B------:R-:W-:Y:S02]  /*2b30*/  UMOV UR5, 0x400 ;  /* 0x0000040000057882 */ /* 0x000fe40000000000 */
[----:B------:R-:W-:-:S06]  /*2b40*/  ULEA UR37, UR37, UR5, 0x18 ;  /* 0x0000000525257291 */ /* 0x000fcc000f8ec0ff */
[----:B------:R-:W1:Y:S02]  /*2b50*/  LDS.U8 R0, [UR4+0x1c] ;  /* 0x00001c04ff007984 */ /* 0x000e640008000000 */
[----:B-1----:R-:W-:-:S13]  /*2b60*/  ISETP.NE.AND P0, PT, R0, RZ, PT ;  /* 0x000000ff0000720c */ /* 0x002fda0003f05270 */
[----:B------:R-:W-:Y:S05]  /*2b70*/  @P0 BRA `(.L_x_50) ;  /* 0x0000000000580947 */ /* 0x000fea0003800000 */
[----:B------:R-:W-:-:S13]  /*2b80*/  ELECT P0, URZ, PT ;  /* 0x0000000000ff782f */ /* 0x000fda0003800000 */
[----:B------:R-:W-:Y:S05]  /*2b90*/  @!P0 BRA `(.L_x_51) ;  /* 0x0000000000608947 */ /* 0x000fea0003800000 */
[----:B------:R-:W-:Y:S01]  /*2ba0*/  UMOV UR5, 0x10 ;  /* 0x0000001000057882 */ /* 0x000fe20000000000 */
[----:B------:R-:W-:Y:S01]  /*2bb0*/  HFMA2 R0, -RZ, RZ, 0, 5.9604644775390625e-08 ;  /* 0x00000001ff007431 */ /* 0x000fe200000001ff */
[----:B------:R-:W-:-:S03]  /*2bc0*/  MOV R2, 0xffff ;  /* 0x0000ffff00027802 */ /* 0x000fc60000000f00 */
[----:B------:R-:W-:Y:S04]  /*2bd0*/  DEPBAR.LE SB1, 0x36 ;  /* 0x00009d800000791a */ /* 0x000fe80000000000 */
[----:B------:R-:W1:Y:S02]  /*2be0*/  UTCATOMSWS.FIND_AND_SET.ALIGN UP0, UR5, UR5 ;  /* 0x00000005000575e3 */ /* 0x000e640008000800 */
[----:B-1----:R-:W-:Y:S01]  /*2bf0*/  MOV R3, UR5 ;  /* 0x0000000500037c02 */ /* 0x002fe20008000f00 */
[----:B------:R-:W-:Y:S06]  /*2c00*/  BRA.U UP0, `(.L_x_52) ;  /* 0x0000000100187547 */ /* 0x000fec000b800000 */
.L_x_53:
[----:B------:R-:W-:Y:S05]  /*2c10*/  NANOSLEEP 0x64 ;  /* 0x000000640000795d */ /* 0x000fea0003800000 */
[----:B------:R-:W-:-:S05]  /*2c20*/  UMOV UR5, 0x10 ;  /* 0x0000001000057882 */ /* 0x000fca0000000000 */
[----:B------:R-:W-:Y:S04]  /*2c30*/  DEPBAR.LE SB1, 0x36 ;  /* 0x00009d800000791a */ /* 0x000fe80000000000 */
[----:B------:R-:W1:Y:S02]  /*2c40*/  UTCATOMSWS.FIND_AND_SET.ALIGN UP0, UR5, UR5 ;  /* 0x00000005000575e3 */ /* 0x000e640008000800 */
[----:B-1----:R-:W-:Y:S01]  /*2c50*/  MOV R3, UR5 ;  /* 0x0000000500037c02 */ /* 0x002fe20008000f00 */
[----:B------:R-:W-:Y:S05]  /*2c60*/  BRA.U !UP0, `(.L_x_53) ;  /* 0xfffffffd08e87547 */ /* 0x000fea000b83ffff */
.L_x_52:
[-C--:B------:R-:W-:Y:S02]  /*2c70*/  SHF.L.U32 R2, R2, R3.reuse, RZ ;  /* 0x0000000302027219 */ /* 0x080fe400000006ff */
[----:B------:R-:W-:Y:S01]  /*2c80*/  SHF.L.U32 R0, R0, R3, RZ ;  /* 0x0000000300007219 */ /* 0x000fe200000006ff */
[----:B------:R-:W-:Y:S02]  /*2c90*/  IMAD.SHL.U32 R3, R3, 0x20, RZ ;  /* 0x0000002003037824 */ /* 0x000fe400078e00ff */
[----:B------:R1:W-:Y:S04]  /*2ca0*/  ATOMS.OR RZ, [UR4+0x14], R2 ;  /* 0x00001402ffff798c */ /* 0x0003e8000b000004 */
[----:B------:R1:W-:Y:S04]  /*2cb0*/  ATOMS.OR RZ, [UR4+0x18], R0 ;  /* 0x00001800ffff798c */ /* 0x0003e8000b000004 */
[----:B------:R1:W-:Y:S01]  /*2cc0*/  STS [UR37+0x140], R3 ;  /* 0x00014003ff007988 */ /* 0x0003e20008000825 */
[----:B------:R-:W-:Y:S05]  /*2cd0*/  BRA `(.L_x_51) ;  /* 0x0000000000107947 */ /* 0x000fea0003800000 */
.L_x_50:
[----:B------:R-:W-:Y:S02]  /*2ce0*/  MOV R0, 0xffffffff ;  /* 0xffffffff00007802 */ /* 0x000fe40000000f00 */
[----:B------:R-:W-:-:S03]  /*2cf0*/  MOV R2, 0x2d20 ;  /* 0x00002d2000027802 */ /* 0x000fc60000000f00 */
[----:B------:R1:W-:Y:S04]  /*2d00*/  STS [UR37+0x140], R0 ;  /* 0x00014000ff007988 */ /* 0x0003e80008000825 */
[----:B-1-3-5:R-:W-:Y:S05]  /*2d10*/  CALL.REL.NOINC `($__internal_1_$__cuda_sm10x_tcgen05_guardrail_trap_phase_invalid_during_alloc) ;  /* 0x0000004800887944 */ /* 0x02afea0003c00000 */
.L_x_51:
[----:B------:R-:W-:Y:S05]  /*2d20*/  WARPSYNC.ALL ;  /* 0x0000000000007948 */ /* 0x000fea0003800000 */
[----:B------:R-:W2:Y:S01]  /*2d30*/  S2UR UR5, SR_CgaCtaId ;  /* 0x00000000000579c3 */ /* 0x000ea20000008800 */
[----:B------:R-:W-:Y:S01]  /*2d40*/  UMOV UR4, 0x400 ;  /* 0x0000040000047882 */ /* 0x000fe20000000000 */
[----:B------:R-:W-:-:S06]  /*2d50*/  NOP ;  /* 0x0000000000007918 */ /* 0x000fcc0000000000 */
[----:B------:R-:W-:Y:S06]  /*2d60*/  BAR.ARV 0x6, 0xa0 ;  /* 0x0182800000007b1d */ /* 0x000fec0000002000 */
[----:B------:R-:W4:Y:S01]  /*2d70*/  LDCU UR7, c[0x0][0x38c] ;  /* 0x00007180ff0777ac */ /* 0x000f220008000800 */
[----:B------:R-:W-:Y:S01]  /*2d80*/  IMAD.MOV.U32 R11, RZ, RZ, 0x1 ;  /* 0x00000001ff0b7424 */ /* 0x000fe200078e00ff */
[----:B------:R-:W-:Y:S01]  /*2d90*/  CS2R R8, SRZ ;  /* 0x0000000000087805 */ /* 0x000fe2000001ff00 */
[----:B------:R-:W-:Y:S01]  /*2da0*/  IMAD.MOV.U32 R10, RZ, RZ, RZ ;  /* 0x000000ffff0a7224 */ /* 0x000fe200078e00ff */
[----:B------:R-:W3:Y:S01]  /*2db0*/  LDCU UR6, c[0x0][0x38c] ;  /* 0x00007180ff0677ac */ /* 0x000ee20008000800 */
[----:B------:R-:W-:Y:S01]  /*2dc0*/  UMOV UR15, URZ ;  /* 0x000000ff000f7c82 */ /* 0x000fe20008000000 */
[----:B------:R-:W-:Y:S01]  /*2dd0*/  UMOV UR14, URZ ;  /* 0x000000ff000e7c82 */ /* 0x000fe20008000000 */
[----:B--2---:R-:W-:Y:S01]  /*2de0*/  ULEA UR5, UR5, UR4, 0x18 ;  /* 0x0000000405057291 */ /* 0x004fe2000f8ec0ff */
[----:B------:R-:W-:Y:S01]  /*2df0*/  UMOV UR24, 0x0 ;  /* 0x0000000000187882 */ /* 0x000fe20000000000 */
[----:B------:R-:W-:-:S02]  /*2e00*/  UMOV UR25, 0x4100910 ;  /* 0x0410091000197882 */ /* 0x000fc40000000000 */
[----:B------:R-:W-:Y:S02]  /*2e10*/  UIADD3 UR10, UPT, UPT, UR5, 0x6800, URZ ;  /* 0x00006800050a7890 */ /* 0x000fe4000fffe0ff */
[----:B------:R-:W-:Y:S02]  /*2e20*/  UIADD3 UR11, UPT, UPT, UR5, 0x10800, URZ ;  /* 0x00010800050b7890 */ /* 0x000fe4000fffe0ff */
[----:B----4-:R-:W-:Y:S01]  /*2e30*/  UIADD3 UR7, UPT, UPT, UR7, 0x1f, URZ ;  /* 0x0000001f07077890 */ /* 0x010fe2000fffe0ff */
[----:B-1----:R-:W1:Y:S01]  /*2e40*/  LDS R0, [UR5+0x140] ;  /* 0x00014005ff007984 */ /* 0x002e620008000800 */
[----:B------:R-:W-:Y:S02]  /*2e50*/  USHF.R.U32.HI UR10, URZ, 0x4, UR10 ;  /* 0x00000004ff0a7899 */ /* 0x000fe4000801160a */
[----:B------:R-:W-:Y:S02]  /*2e60*/  USHF.R.S32.HI UR4, URZ, 0x1f, UR7 ;  /* 0x0000001fff047899 */ /* 0x000fe40008011407 */
[----:B------:R-:W-:-:S02]  /*2e70*/  USHF.R.U32.HI UR11, URZ, 0x4, UR11 ;  /* 0x00000004ff0b7899 */ /* 0x000fc4000801160b */
[----:B------:R-:W-:Y:S02]  /*2e80*/  ULEA.HI UR4, UR4, UR7, URZ, 0x5 ;  /* 0x0000000704047291 */ /* 0x000fe4000f8f28ff */
[----:B------:R-:W-:Y:S02]  /*2e90*/  ULOP3.LUT UR10, UR10, 0x3fff, URZ, 0xc0, !UPT ;  /* 0x00003fff0a0a7892 */ /* 0x000fe4000f8ec0ff */
[----:B------:R-:W-:Y:S02]  /*2ea0*/  USHF.R.S32.HI UR4, URZ, 0x5, UR4 ;  /* 0x00000005ff047899 */ /* 0x000fe40008011404 */
[----:B------:R-:W-:Y:S02]  /*2eb0*/  ULOP3.LUT UR11, UR11, 0x3fff, URZ, 0xc0, !UPT ;  /* 0x00003fff0b0b7892 */ /* 0x000fe4000f8ec0ff */
[----:B------:R-:W-:Y:S01]  /*2ec0*/  UISETP.LT.AND UP0, UPT, UR4, 0x1, UPT ;  /* 0x000000010400788c */ /* 0x000fe2000bf01270 */
[----:B------:R-:W-:Y:S01]  /*2ed0*/  UMOV UR22, 0x0 ;  /* 0x0000000000167882 */ /* 0x000fe20000000000 */
[----:B------:R-:W-:-:S02]  /*2ee0*/  UMOV UR23, 0x4100910 ;  /* 0x0410091000177882 */ /* 0x000fc40000000000 */
[----:B------:R-:W-:Y:S02]  /*2ef0*/  USEL UR9, UR4, 0x1, !UP0 ;  /* 0x0000000104097887 */ /* 0x000fe4000c000000 */
[----:B------:R-:W-:Y:S02]  /*2f00*/  ULOP3.LUT UR10, UR10, 0x10000, URZ, 0xfc, !UPT ;  /* 0x000100000a0a7892 */ /* 0x000fe4000f8efcff */
[----:B------:R-:W-:Y:S02]  /*2f10*/  ULOP3.LUT UR11, UR11, 0x10000, URZ, 0xfc, !UPT ;  /* 0x000100000b0b7892 */ /* 0x000fe4000f8efcff */
[----:B------:R-:W-:Y:S02]  /*2f20*/  UIADD3 UR9, UPT, UPT, -UR9, URZ, URZ ;  /* 0x000000ff09097290 */ /* 0x000fe4000fffe1ff */
[----:B---3--:R-:W-:Y:S01]  /*2f30*/  UISETP.GE.AND UP3, UPT, UR6, 0x1, UPT ;  /* 0x000000010600788c */ /* 0x008fe2000bf66270 */
[----:B------:R-:W-:Y:S01]  /*2f40*/  UMOV UR20, 0x0 ;  /* 0x0000000000147882 */ /* 0x000fe20000000000 */
[----:B------:R-:W-:Y:S01]  /*2f50*/  UMOV UR21, 0x4100910 ;  /* 0x0410091000157882 */ /* 0x000fe20000000000 */
[----:B------:R-:W-:Y:S01]  /*2f60*/  UMOV UR18, 0x0 ;  /* 0x0000000000127882 */ /* 0x000fe20000000000 */
[----:B------:R-:W-:Y:S01]  /*2f70*/  UMOV UR19, 0x4100910 ;  /* 0x0410091000137882 */ /* 0x000fe20000000000 */
[----:B-1----:R-:W-:-:S15]  /*2f80*/  R2UR UR16, R0 ;  /* 0x00000000001072ca */ /* 0x002fde00000e0000 */
.L_x_60:
[----:B------:R-:W-:Y:S02]  /*2f90*/  LEA R0, R10, UR5, 0x3 ;  /* 0x000000050a007c11 */ /* 0x000fe4000f8e18ff */
[----:B------:R-:W-:Y:S02]  /*2fa0*/  SHF.L.U32 R2, R9, 0x1f, RZ ;  /* 0x0000001f09027819 */ /* 0x000fe400000006ff */
[----:B------:R-:W-:Y:S01]  /*2fb0*/  PLOP3.LUT P0, PT, PT, PT, UP3, 0x80, 0x8 ;  /* 0x000000000008781c */ /* 0x000fe20003f0f038 */
[----:B------:R-:W-:Y:S01]  /*2fc0*/  VIADD R3, R0, 0xa0 ;  /* 0x000000a000037836 */ /* 0x000fe20000000000 */
[----:B-1----:R-:W1:Y:S02]  /*2fd0*/  SYNCS.PHASECHK.TRANS64.TRYWAIT P1, [R0+URZ+0x90], R2 ;  /* 0x00009002000075a7 */ /* 0x002e6400080211ff */
[----:B-1-3--:R-:W-:Y:S09]  /*2fe0*/  @!P1 BRA `(.L_x_54) ;  /* 0x0000004000489947 */ /* 0x00aff20003800000 */
.L_x_133:
[----:B------:R-:W-:Y:S01]  /*2ff0*/  LEA R4, R10, UR5, 0x4 ;  /* 0x000000050a047c11 */ /* 0x000fe2000f8e20ff */
[----:B------:R-:W-:Y:S01]  /*3000*/  @UP3 ULEA UR6, UR14, UR5, 0x3 ;  /* 0x000000050e063291 */ /* 0x000fe2000f8e18ff */
[----:B------:R-:W-:Y:S01]  /*3010*/  PLOP3.LUT P2, PT, PT, PT, PT, 0x80, 0x8 ;  /* 0x000000000008781c */ /* 0x000fe20003f4f070 */
[----:B------:R-:W-:Y:S01]  /*3020*/  ULEA UR7, UR15, UR5, 0x3 ;  /* 0x000000050f077291 */ /* 0x000fe2000f8e18ff */
[----:B------:R-:W-:Y:S02]  /*3030*/  PRMT R3, RZ, 0x654, R3 ;  /* 0x00000654ff037816 */ /* 0x000fe40000000003 */
[----:B------:R-:W2:Y:S01]  /*3040*/  LDS.128 R4, [R4+0x120] ;  /* 0x0001200004047984 */ /* 0x000ea20000000c00 */
[----:B-1----:R-:W-:Y:S02]  /*3050*/  @P0 SHF.L.U32 R2, R8, 0x1f, RZ ;  /* 0x0000001f08020819 */ /* 0x002fe400000006ff */
[----:B------:R-:W-:Y:S01]  /*3060*/  SHF.L.U32 R0, R11, 0x1f, RZ ;  /* 0x0000001f0b007819 */ /* 0x000fe200000006ff */
[----:B------:R-:W-:Y:S01]  /*3070*/  @!PT LDS RZ, [RZ] ;  /* 0x00000000fffff984 */ /* 0x000fe20000000800 */
[----:B------:R-:W-:Y:S01]  /*3080*/  @!PT LDS RZ, [RZ] ;  /* 0x00000000fffff984 */ /* 0x000fe20000000800 */
[----:B------:R-:W-:Y:S01]  /*3090*/  @!PT LDS RZ, [RZ] ;  /* 0x00000000fffff984 */ /* 0x000fe20000000800 */
[----:B------:R-:W-:Y:S01]  /*30a0*/  @!PT LDS RZ, [RZ] ;  /* 0x00000000fffff984 */ /* 0x000fe20000000800 */
[----:B------:R1:W-:Y:S06]  /*30b0*/  MEMBAR.ALL.CTA ;  /* 0x0000000000007992 */ /* 0x0003ec0000008000 */
[----:B-1----:R-:W1:Y:S02]  /*30c0*/  FENCE.VIEW.ASYNC.S ;  /* 0x00000000000073c6 */ /* 0x002e640000000000 */
[----:B-1----:R1:W-:Y:S01]  /*30d0*/  SYNCS.ARRIVE.TRANS64.RED.A1T0 RZ, [R3+URZ], RZ ;  /* 0x000000ff03ff79a7 */ /* 0x0023e200081004ff */
[----:B------:R1:W3:Y:S01]  /*30e0*/  @P0 SYNCS.PHASECHK.TRANS64.TRYWAIT P2, [UR6], R2 ;  /* 0x00000002ff0005a7 */ /* 0x0002e20008041106 */
[----:B------:R-:W-:Y:S01]  /*30f0*/  ULEA.HI UR6, UR15, UR15, URZ, 0x1 ;  /* 0x0000000f0f067291 */ /* 0x000fe2000f8f08ff */
[----:B--2---:R-:W-:-:S03]  /*3100*/  LOP3.LUT P1, RZ, R6, 0x1, RZ, 0xc0, !PT ;  /* 0x0000000106ff7812 */ /* 0x004fc6000782c0ff */
[----:B------:R-:W-:Y:S02]  /*3110*/  USHF.L.U32 UR8, UR6, 0x5, URZ ;  /* 0x0000000506087899 */ /* 0x000fe400080006ff */
[----:B------:R-:W-:Y:S02]  /*3120*/  ULOP3.LUT UR6, UR6, 0xffe, URZ, 0xc0, !UPT ;  /* 0x00000ffe06067892 */ /* 0x000fe4000f8ec0ff */
[----:B------:R-:W-:Y:S02]  /*3130*/  ULOP3.LUT UR8, UR8, 0xffffffc0, URZ, 0xc0, !UPT ;  /* 0xffffffc008087892 */ /* 0x000fe4000f8ec0ff */
[----:B------:R-:W-:Y:S02]  /*3140*/  UIADD3 UR6, UPT, UPT, -UR6, UR15, URZ ;  /* 0x0000000f06067290 */ /* 0x000fe4000fffe1ff */
[----:B------:R-:W-:Y:S01]  /*3150*/  UIADD3 UR8, UPT, UPT, UR16, UR8, URZ ;  /* 0x0000000810087290 */ /* 0x000fe2000fffe0ff */
[----:B------:R-:W2:Y:S03]  /*3160*/  SYNCS.PHASECHK.TRANS64.TRYWAIT P0, [UR7+0xd0], R0 ;  /* 0x0000d000ff0075a7 */ /* 0x000ea60008001107 */
[----:B------:R-:W-:Y:S01]  /*3170*/  ULEA UR8, UR6, UR8, 0x14 ;  /* 0x0000000806087291 */ /* 0x000fe2000f8ea0ff */
[----:B-123--:R-:W-:Y:S11]  /*3180*/  @!P0 BRA `(.L_x_55) ;  /* 0x0000003c00f48947 */ /* 0x00eff60003800000 */
.L_x_135:
[----:B------:R-:W-:Y:S01]  /*3190*/  IADD3 R10, PT, PT, R10, 0x1, RZ ;  /* 0x000000010a0a7810 */ /* 0x000fe20007ffe0ff */
[----:B------:R-:W-:Y:S06]  /*31a0*/  BRA.U !UP3, `(.L_x_56) ;  /* 0x000000010bc07547 */ /* 0x000fec000b800000 */
[----:B------:R-:W-:Y:S01]  /*31b0*/  UPLOP3.LUT UP4, UPT, UPT, UPT, UPT, 0x40, 0x4 ;  /* 0x000000000004789c */ /* 0x000fe20003f8e870 */
[----:B------:R-:W-:Y:S01]  /*31c0*/  UMOV UR13, UR9 ;  /* 0x00000009000d7c82 */ /* 0x000fe20008000000 */
[----:B------:R-:W-:Y:S01]  /*31d0*/  UMOV UR12, UR4 ;  /* 0x00000004000c7c82 */ /* 0x000fe20008000000 */
[----:B------:R-:W-:-:S08]  /*31e0*/  UMOV UR17, UR14 ;  /* 0x0000000e00117c82 */ /* 0x000fd00008000000 */
.L_x_59:
[----:B------:R-:W-:Y:S02]  /*31f0*/  UIADD3 UR13, UPT, UPT, UR13, 0x1, URZ ;  /* 0x000000010d0d7890 */ /* 0x000fe4000fffe0ff */
[----:B--2---:R-:W-:Y:S02]  /*3200*/  ULEA UR6, UR17, UR5, 0x3 ;  /* 0x0000000511067291 */ /* 0x004fe4000f8e18ff */
[----:B------:R-:W-:Y:S01]  /*3210*/  UISETP.NE.AND UP0, UPT, UR13, URZ, UPT ;  /* 0x000000ff0d00728c */ /* 0x000fe2000bf05270 */
[----:B---3--:R-:W-:Y:S10]  /*3220*/  @P2 BRA `(.L_x_57) ;  /* 0x00000000000c2947 */ /* 0x008ff40003800000 */
[----:B-1----:R-:W-:Y:S04]  /*3230*/  SHF.L.U32 R2, R8, 0x1f, RZ ;  /* 0x0000001f08027819 */ /* 0x002fe800000006ff */
[----:B------:R-:W1:Y:S02]  /*3240*/  SYNCS.PHASECHK.TRANS64.TRYWAIT P0, [UR6], R2 ;  /* 0x00000002ff0075a7 */ /* 0x000e640008001106 */
[----:B-1----:R-:W-:Y:S05]  /*3250*/  @!P0 BRA `(.L_x_58) ;  /* 0x0000003c00d88947 */ /* 0x002fea0003800000 */
.L_x_57:
[----:B------:R-:W-:Y:S01]  /*3260*/  UISETP.NE.AND UP1, UPT, UR12, 0x1, UPT ;  /* 0x000000010c00788c */ /* 0x000fe2000bf25270 */
[----:B------:R-:W-:Y:S01]  /*3270*/  PLOP3.LUT P2, PT, PT, PT, PT, 0x80, 0x8 ;  /* 0x000000000008781c */ /* 0x000fe20003f4f070 */
[----:B------:R-:W-:Y:S02]  /*3280*/  UIADD3 UR14, UPT, UPT, UR17, 0x1, URZ ;  /* 0x00000001110e7890 */ /* 0x000fe4000fffe0ff */
[----:B------:R-:W-:Y:S02]  /*3290*/  ULEA UR28, UR17, UR11, 0x9 ;  /* 0x0000000b111c7291 */ /* 0x000fe4000f8e48ff */
[----:B------:R-:W-:Y:S01]  /*32a0*/  UISETP.NE.AND UP2, UPT, UR14, 0x5, UPT ;  /* 0x000000050e00788c */ /* 0x000fe2000bf45270 */
[----:B------:R-:W-:Y:S01]  /*32b0*/  PLOP3.LUT P0, PT, PT, PT, UP1, 0x80, 0x8 ;  /* 0x000000000008781c */ /* 0x000fe20003f0f018 */
[----:B------:R-:W-:Y:S02]  /*32c0*/  UIADD3 UR40, UPT, UPT, UR28, 0x2, URZ ;  /* 0x000000021c287890 */ /* 0x000fe4000fffe0ff */
[----:B------:R-:W-:Y:S02]  /*32d0*/  USEL UR27, URZ, 0x1, UP2 ;  /* 0x00000001ff1b7887 */ /* 0x000fe40009000000 */
[----:B------:R-:W-:Y:S02]  /*32e0*/  USEL UR14, UR14, URZ, UP2 ;  /* 0x000000ff0e0e7287 */ /* 0x000fe40009000000 */
[----:B------:R-:W-:Y:S02]  /*32f0*/  UIADD3 UR36, UPT, UPT, UR28, 0x4, URZ ;  /* 0x000000041c247890 */ /* 0x000fe4000fffe0ff */
[----:B------:R-:W-:Y:S01]  /*3300*/  @UP1 ULEA UR26, UR14, UR5, 0x3 ;  /* 0x000000050e1a1291 */ /* 0x000fe2000f8e18ff */
[----:B------:R-:W-:Y:S01]  /*3310*/  LOP3.LUT R8, R8, UR27, RZ, 0x3c, !PT ;  /* 0x0000001b08087c12 */ /* 0x000fe2000f8e3cff */
[----:B------:R-:W-:Y:S02]  /*3320*/  UIADD3 UR32, UPT, UPT, UR28, 0x6, URZ ;  /* 0x000000061c207890 */ /* 0x000fe4000fffe0ff */
[----:B------:R-:W-:Y:S01]  /*3330*/  UIADD3 UR6, UPT, UPT, UR6, 0x28, URZ ;  /* 0x0000002806067890 */ /* 0x000fe2000fffe0ff */
[----:B-1----:R-:W-:Y:S01]  /*3340*/  @P0 SHF.L.U32 R0, R8, 0x1f, RZ ;  /* 0x0000001f08000819 */ /* 0x002fe200000006ff */
[----:B------:R-:W-:Y:S01]  /*3350*/  UIADD3 UR12, UPT, UPT, UR12, -0x1, URZ ;  /* 0xffffffff0c0c7890 */ /* 0x000fe2000fffe0ff */
[----:B------:R-:W-:Y:S02]  /*3360*/  UMOV UR29, 0x40004040 ;  /* 0x40004040001d7882 */ /* 0x000fe40000000000 */
[----:B------:R2:W3:Y:S01]  /*3370*/  @P0 SYNCS.PHASECHK.TRANS64.TRYWAIT P2, [UR26], R0 ;  /* 0x00000000ff0005a7 */ /* 0x0004e2000804111a */
[----:B------:R-:W-:Y:S01]  /*3380*/  ULEA UR26, UR17, UR10, 0x9 ;  /* 0x0000000a111a7291 */ /* 0x000fe2000f8e48ff */
[----:B------:R-:W-:Y:S01]  /*3390*/  UMOV UR27, 0x40004040 ;  /* 0x40004040001b7882 */ /* 0x000fe20000000000 */
[----:B------:R-:W-:Y:S02]  /*33a0*/  UMOV UR41, 0x40004040 ;  /* 0x4000404000297882 */ /* 0x000fe40000000000 */
[----:B------:R-:W-:Y:S02]  /*33b0*/  UIADD3 UR38, UPT, UPT, UR26, 0x2, URZ ;  /* 0x000000021a267890 */ /* 0x000fe4000fffe0ff */
[----:B------:R-:W-:Y:S02]  /*33c0*/  UIADD3 UR34, UPT, UPT, UR26, 0x4, URZ ;  /* 0x000000041a227890 */ /* 0x000fe4000fffe0ff */
[----:B------:R-:W-:Y:S01]  /*33d0*/  UIADD3 UR30, UPT, UPT, UR26, 0x6, URZ ;  /* 0x000000061a1e7890 */ /* 0x000fe2000fffe0ff */
[----:B------:R2:W-:Y:S01]  /*33e0*/  UTCHMMA gdesc[UR26], gdesc[UR28], tmem[UR8], tmem[UR24], idesc[UR25], UP4 ;  /* 0x00ff181c1a0075ea */ /* 0x0005e2000a000008 */
[----:B------:R-:W-:Y:S01]  /*33f0*/  UPLOP3.LUT UP4, UPT, UPT, UPT, UPT, 0x80, 0x8 ;  /* 0x000000000008789c */ /* 0x000fe20003f8f070 */
[----:B------:R-:W-:Y:S01]  /*3400*/  UMOV UR39, 0x40004040 ;  /* 0x4000404000277882 */ /* 0x000fe20000000000 */
[----:B------:R-:W-:Y:S01]  /*3410*/  UMOV UR37, 0x40004040 ;  /* 0x4000404000257882 */ /* 0x000fe20000000000 */
[----:B------:R2:W-:Y:S01]  /*3420*/  UTCHMMA gdesc[UR38], gdesc[UR40], tmem[UR8], tmem[UR22], idesc[UR23], UPT ;  /* 0x00ff1628260075ea */ /* 0x0005e2000b800008 */
[----:B------:R-:W-:Y:S01]  /*3430*/  UMOV UR35, 0x40004040 ;  /* 0x4000404000237882 */ /* 0x000fe20000000000 */
[----:B------:R-:W-:Y:S01]  /*3440*/  UMOV UR33, 0x40004040 ;  /* 0x4000404000217882 */ /* 0x000fe20000000000 */
[----:B------:R-:W-:Y:S01]  /*3450*/  UMOV UR31, 0x40004040 ;  /* 0x40004040001f7882 */ /* 0x000fe20000000000 */
[----:B------:R2:W-:Y:S01]  /*3460*/  UTCHMMA gdesc[UR34], gdesc[UR36], tmem[UR8], tmem[UR20], idesc[UR21], UPT ;  /* 0x00ff1424220075ea */ /* 0x0005e2000b800008 */
[----:B------:R2:W-:Y:S01]  /*3470*/  UTCHMMA gdesc[UR30], gdesc[UR32], tmem[UR8], tmem[UR18], idesc[UR19], UPT ;  /* 0x00ff12201e0075ea */ /* 0x0005e2000b800008 */
[----:B------:R2:W-:Y:S01]  /*3480*/  UTCBAR [UR6], URZ ;  /* 0x000000ff060073e9 */ /* 0x0005e200080000ff */
[----:B------:R-:W-:Y:S01]  /*3490*/  UMOV UR17, UR14 ;  /* 0x0000000e00117c82 */ /* 0x000fe20008000000 */
[----:B------:R-:W-:Y:S05]  /*34a0*/  BRA.U UP0, `(.L_x_59) ;  /* 0xfffffffd00507547 */ /* 0x000fea000b83ffff */
.L_x_56:
[----:B------:R-:W-:Y:S01]  /*34b0*/  UIADD3 UR15, UPT, UPT, UR15, 0x1, URZ ;  /* 0x000000010f0f7890 */ /* 0x000fe2000fffe0ff */
[C---:B------:R-:W-:Y:S01]  /*34c0*/  ISETP.NE.AND P0, PT, R10.reuse, 0x2, PT ;  /* 0x000000020a00780c */ /* 0x040fe20003f05270 */
[----:B------:R-:W-:Y:S02]  /*34d0*/  UIADD3 UR7, UPT, UPT, UR7, 0xb0, URZ ;  /* 0x000000b007077890 */ /* 0x000fe4000fffe0ff */
[----:B------:R-:W-:Y:S01]  /*34e0*/  UISETP.NE.AND UP0, UPT, UR15, 0x4, UPT ;  /* 0x000000040f00788c */ /* 0x000fe2000bf05270 */
[----:B-12---:R-:W-:Y:S02]  /*34f0*/  SEL R0, RZ, 0x1, P0 ;  /* 0x00000001ff007807 */ /* 0x006fe40000000000 */
[----:B------:R-:W-:Y:S01]  /*3500*/  SEL R10, R10, RZ, P0 ;  /* 0x000000ff0a0a7207 */ /* 0x000fe20000000000 */
[----:B------:R-:W-:Y:S01]  /*3510*/  USEL UR6, URZ, 0x1, UP0 ;  /* 0x00000001ff067887 */ /* 0x000fe20008000000 */
[----:B------:R-:W-:Y:S01]  /*3520*/  LOP3.LUT R9, R9, R0, RZ, 0x3c, !PT ;  /* 0x0000000009097212 */ /* 0x000fe200078e3cff */
[----:B------:R-:W-:Y:S01]  /*3530*/  USEL UR15, UR15, URZ, UP0 ;  /* 0x000000ff0f0f7287 */ /* 0x000fe20008000000 */
[----:B------:R1:W-:Y:S03]  /*3540*/  UTCBAR [UR7], URZ ;  /* 0x000000ff070073e9 */ /* 0x0003e600080000ff */
[----:B------:R-:W-:Y:S01]  /*3550*/  LOP3.LUT R11, R11, UR6, RZ, 0x3c, !PT ;  /* 0x000000060b0b7c12 */ /* 0x000fe2000f8e3cff */
[----:B------:R-:W-:Y:S07]  /*3560*/  @P1 BRA `(.L_x_60) ;  /* 0xfffffff800881947 */ /* 0x000fee000383ffff */
[----:B------:R-:W2:Y:S01]  /*3570*/  S2UR UR4, SR_CgaCtaId ;  /* 0x00000000000479c3 */ /* 0x000ea20000008800 */
[----:B------:R-:W-:Y:S01]  /*3580*/  ELECT P0, URZ, PT ;  /* 0x0000000000ff782f */ /* 0x000fe20003800000 */
[----:B------:R-:W-:Y:S01]  /*3590*/  IMAD.MOV.U32 R0, RZ, RZ, 0x1 ;  /* 0x00000001ff007424 */ /* 0x000fe200078e00ff */
[----:B------:R-:W-:Y:S01]  /*35a0*/  UIADD3 UR5, UPT, UPT, UR5, 0xd0, URZ ;  /* 0x000000d005057890 */ /* 0x000fe2000fffe0ff */
[----:B------:R-:W-:Y:S01]  /*35b0*/  SHF.L.U32 R2, R11, 0x1f, RZ ;  /* 0x0000001f0b027819 */ /* 0x000fe200000006ff */
[----:B------:R-:W-:-:S03]  /*35c0*/  UMOV UR6, 0x40 ;  /* 0x0000004000067882 */ /* 0x000fc60000000000 */
[----:B------:R-:W-:Y:S01]  /*35d0*/  UVIRTCOUNT.DEALLOC.SMPOOL 0x80 ;  /* 0x000000800000784c */ /* 0x000fe20000000000 */
[----:B--2---:R-:W-:Y:S02]  /*35e0*/  ULEA UR4, UR4, UR6, 0x18 ;  /* 0x0000000604047291 */ /* 0x004fe4000f8ec0ff */
[----:B------:R-:W-:-:S07]  /*35f0*/  ULEA UR6, UR15, UR5, 0x3 ;  /* 0x000000050f067291 */ /* 0x000fce000f8e18ff */
[----:B------:R2:W-:Y:S02]  /*3600*/  @P0 STS.U8 [UR4+0x1c], R0 ;  /* 0x00001c00ff000988 */ /* 0x0005e40008000004 */
[----:B------:R-:W4:Y:S02]  /*3610*/  SYNCS.PHASECHK.TRANS64.TRYWAIT P0, [UR6], R2 ;  /* 0x00000002ff0075a7 */ /* 0x000f240008001106 */
[----:B--2-4-:R-:W-:Y:S05]  /*3620*/  @!P0 BRA `(.L_x_61) ;  /* 0x0000003800fc8947 */ /* 0x014fea0003800000 */
.L_x_138:
[----:B-1----:R-:W-:-:S04]  /*3630*/  UIADD3 UR7, UPT, UPT, UR15, 0x1, URZ ;  /* 0x000000010f077890 */ /* 0x002fc8000fffe0ff */
[----:B------:R-:W-:-:S04]  /*3640*/  UISETP.NE.AND UP0, UPT, UR7, 0x4, UPT ;  /* 0x000000040700788c */ /* 0x000fc8000bf05270 */
[----:B------:R-:W-:Y:S02]  /*3650*/  USEL UR8, URZ, 0x1, UP0 ;  /* 0x00000001ff087887 */ /* 0x000fe40008000000 */
[----:B------:R-:W-:-:S04]  /*3660*/  USEL UR7, UR7, URZ, UP0 ;  /* 0x000000ff07077287 */ /* 0x000fc80008000000 */
[----:B------:R-:W-:Y:S01]  /*3670*/  ULEA UR6, UR7, UR5, 0x3 ;  /* 0x0000000507067291 */ /* 0x000fe2000f8e18ff */
[----:B--2---:R-:W-:-:S04]  /*3680*/  LOP3.LUT R2, R11, UR8, RZ, 0x3c, !PT ;  /* 0x000000080b027c12 */ /* 0x004fc8000f8e3cff */
[----:B------:R-:W-:-:S04]  /*3690*/  SHF.L.U32 R3, R2, 0x1f, RZ ;  /* 0x0000001f02037819 */ /* 0x000fc800000006ff */
[----:B------:R-:W1:Y:S02]  /*36a0*/  SYNCS.PHASECHK.TRANS64.TRYWAIT P0, [UR6], R3 ;  /* 0x00000003ff0075a7 */ /* 0x000e640008001106 */
[----:B-1----:R-:W-:Y:S05]  /*36b0*/  @!P0 BRA `(.L_x_62) ;  /* 0x0000003800f08947 */ /* 0x002fea0003800000 */
.L_x_140:
        /* <DEDUP_REMOVED lines=9> */
.L_x_142:
[----:B------:R-:W-:-:S04]  /*3750*/  UIADD3 UR7, UPT, UPT, UR7, 0x1, URZ ;  /* 0x0000000107077890 */ /* 0x000fc8000fffe0ff */
[----:B------:R-:W-:-:S04]  /*3760*/  UISETP.NE.AND UP0, UPT, UR7, 0x4, UPT ;  /* 0x000000040700788c */ /* 0x000fc8000bf05270 */
[----:B------:R-:W-:Y:S02]  /*3770*/  USEL UR6, URZ, 0x1, UP0 ;  /* 0x00000001ff067887 */ /* 0x000fe40008000000 */
[----:B------:R-:W-:-:S04]  /*3780*/  USEL UR7, UR7, URZ, UP0 ;  /* 0x000000ff07077287 */ /* 0x000fc80008000000 */
[----:B------:R-:W-:Y:S01]  /*3790*/  ULEA UR7, UR7, UR5, 0x3 ;  /* 0x0000000507077291 */ /* 0x000fe2000f8e18ff */
[----:B------:R-:W-:-:S04]  /*37a0*/  LOP3.LUT R2, R2, UR6, RZ, 0x3c, !PT ;  /* 0x0000000602027c12 */ /* 0x000fc8000f8e3cff */
[----:B------:R-:W-:-:S04]  /*37b0*/  SHF.L.U32 R2, R2, 0x1f, RZ ;  /* 0x0000001f02027819 */ /* 0x000fc800000006ff */
[----:B------:R-:W2:Y:S02]  /*37c0*/  SYNCS.PHASECHK.TRANS64.TRYWAIT P0, [UR7], R2 ;  /* 0x00000002ff0075a7 */ /* 0x000ea40008001107 */
[----:B--2---:R-:W-:Y:S05]  /*37d0*/  @!P0 BRA `(.L_x_64) ;  /* 0x0000003800d88947 */ /* 0x004fea0003800000 */
.L_x_144:
[----:B------:R-:W-:Y:S01]  /*37e0*/  NOP ;  /* 0x0000000000007918 */ /* 0x000fe20000000000 */
[----:B-1----:R-:W1:Y:S01]  /*37f0*/  LDS R0, [UR4+0x14] ;  /* 0x00001404ff007984 */ /* 0x002e620008000800 */
[----:B------:R-:W-:Y:S01]  /*3800*/  ULOP3.LUT UR6, UR16, 0xffff, URZ, 0xc0, !UPT ;  /* 0x0000ffff10067892 */ /* 0x000fe2000f8ec0ff */
[----:B------:R-:W-:Y:S01]  /*3810*/  UMOV UR8, 0xffff ;  /* 0x0000ffff00087882 */ /* 0x000fe20000000000 */
[----:B------:R-:W-:Y:S02]  /*3820*/  UMOV UR5, 0x1 ;  /* 0x0000000100057882 */ /* 0x000fe40000000000 */
[----:B------:R-:W-:-:S04]  /*3830*/  USHF.R.U32.HI UR6, URZ, 0x5, UR6 ;  /* 0x00000005ff067899 */ /* 0x000fc80008011606 */
[----:B------:R-:W-:Y:S02]  /*3840*/  USHF.L.U32 UR8, UR8, UR6, URZ ;  /* 0x0000000608087299 */ /* 0x000fe400080006ff */
[----:B------:R-:W-:-:S04]  /*3850*/  USHF.L.U32 UR5, UR5, UR6, URZ ;  /* 0x0000000605057299 */ /* 0x000fc800080006ff */
[----:B-1----:R-:W-:-:S04]  /*3860*/  LOP3.LUT R0, R0, UR8, RZ, 0xc0, !PT ;  /* 0x0000000800007c12 */ /* 0x002fc8000f8ec0ff */
[----:B------:R-:W-:-:S13]  /*3870*/  ISETP.NE.AND P0, PT, R0, UR8, PT ;  /* 0x0000000800007c0c */ /* 0x000fda000bf05270 */
[----:B------:R-:W-:Y:S05]  /*3880*/  @P0 BRA `(.L_x_65) ;  /* 0x0000000000580947 */ /* 0x000fea0003800000 */
[----:B------:R-:W1:Y:S02]  /*3890*/  LDS R0, [UR4+0x18] ;  /* 0x00001804ff007984 */ /* 0x000e640008000800 */
[----:B-1----:R-:W-:-:S04]  /*38a0*/  LOP3.LUT R0, R0, UR5, RZ, 0xc0, !PT ;  /* 0x0000000500007c12 */ /* 0x002fc8000f8ec0ff */
[----:B------:R-:W-:-:S13]  /*38b0*/  ISETP.NE.AND P0, PT, R0, UR5, PT ;  /* 0x0000000500007c0c */ /* 0x000fda000bf05270 */
[----:B------:R-:W-:Y:S05]  /*38c0*/  @P0 BRA `(.L_x_66) ;  /* 0x00000000003c0947 */ /* 0x000fea0003800000 */
[----:B------:R-:W1:Y:S01]  /*38d0*/  S2R R2, SR_LANEID ;  /* 0x0000000000027919 */ /* 0x000e620000000000 */
[----:B------:R-:W-:Y:S01]  /*38e0*/  ULOP3.LUT UR8, URZ, UR8, URZ, 0x33, !UPT ;  /* 0x00000008ff087292 */ /* 0x000fe2000f8e33ff */
[----:B------:R-:W-:Y:S02]  /*38f0*/  VOTEU.ANY UR7, UPT, PT ;  /* 0x0000000000077886 */ /* 0x000fe400038e0100 */
[----:B------:R-:W-:-:S03]  /*3900*/  UFLO.U32 UR7, UR7 ;  /* 0x00000007000772bd */ /* 0x000fc600080e0000 */
[----:B------:R-:W-:-:S04]  /*3910*/  IMAD.U32 R0, RZ, RZ, UR8 ;  /* 0x00000008ff007e24 */ /* 0x000fc8000f8e00ff */
[----:B------:R2:W4:Y:S02]  /*3920*/  REDUX UR6, R0 ;  /* 0x00000000000673c4 */ /* 0x0005240000000000 */
[----:B------:R1:W-:Y:S02]  /*3930*/  UTCATOMSWS.AND URZ, UR8 ;  /* 0x0000000800ff79e3 */ /* 0x0003e40008000000 */
[----:B-1----:R-:W-:Y:S02]  /*3940*/  ISETP.EQ.U32.AND P0, PT, R2, UR7, PT ;  /* 0x0000000702007c0c */ /* 0x002fe4000bf02070 */
[----:B--2---:R-:W-:Y:S02]  /*3950*/  LOP3.LUT R0, RZ, UR5, RZ, 0x33, !PT ;  /* 0x00000005ff007c12 */ /* 0x004fe4000f8e33ff */
[----:B----4-:R-:W-:Y:S02]  /*3960*/  MOV R2, UR6 ;  /* 0x0000000600027c02 */ /* 0x010fe40008000f00 */
[----:B------:R-:W1:Y:S07]  /*3970*/  REDUX UR5, R0 ;  /* 0x00000000000573c4 */ /* 0x000e6e0000000000 */
[----:B------:R2:W-:Y:S01]  /*3980*/  @P0 ATOMS.AND RZ, [UR4+0x14], R2 ;  /* 0x00001402ffff098c */ /* 0x0005e2000a800004 */
[----:B-1----:R-:W-:-:S05]  /*3990*/  IMAD.U32 R0, RZ, RZ, UR5 ;  /* 0x00000005ff007e24 */ /* 0x002fca000f8e00ff */
[----:B------:R2:W-:Y:S01]  /*39a0*/  @P0 ATOMS.AND RZ, [UR4+0x18], R0 ;  /* 0x00001800ffff098c */ /* 0x0005e2000a800004 */
[----:B------:R-:W-:Y:S05]  /*39b0*/  BRA `(.L_x_67) ;  /* 0x0000000000147947 */ /* 0x000fea0003800000 */
.L_x_66:
[----:B------:R-:W-:Y:S02]  /*39c0*/  MOV R2, 0x39e0 ;  /* 0x000039e000027802 */ /* 0x000fe40000000f00 */
[----:B---3-5:R-:W-:Y:S05]  /*39d0*/  CALL.REL.NOINC `($__internal_0_$__cuda_sm10x_tcgen05_guardrail_trap_col_being_dealloced_not_returned_by_alloc) ;  /* 0x0000003c004c7944 */ /* 0x028fea0003c00000 */
[----:B------:R-:W-:Y:S05]  /*39e0*/  BRA `(.L_x_67) ;  /* 0x0000000000087947 */ /* 0x000fea0003800000 */
.L_x_65:
[----:B------:R-:W-:Y:S02]  /*39f0*/  MOV R2, 0x3a10 ;  /* 0x00003a1000027802 */ /* 0x000fe40000000f00 */
[----:B---3-5:R-:W-:Y:S05]  /*3a00*/  CALL.REL.NOINC `($__internal_2_$__cuda_sm10x_tcgen05_guardrail_trap_unallocated_columns_being_dealloced) ;  /* 0x0000003c00587944 */ /* 0x028fea0003c00000 */
.L_x_67:
[----:B------:R-:W-:Y:S01]  /*3a10*/  NOP ;  /* 0x0000000000007918 */ /* 0x000fe20000000000 */
[----:B------:R-:W-:Y:S05]  /*3a20*/  EXIT ;  /* 0x000000000000794d */ /* 0x000fea0003800000 */
.L_x_49:
[----:B------:R-:W-:-:S09]  /*3a30*/  UISETP.NE.OR UP2, UPT, UR8, 0x3, !UP2 ;  /* 0x000000030800788c */ /* 0x000fd2000d745670 */
[----:B------:R-:W-:Y:S05]  /*3a40*/  BRA.U UP2, `(.L_x_68) ;  /* 0x0000000d02ac7547 */ /* 0x000fea000b800000 */
[----:B------:R-:W1:Y:S01]  /*3a50*/  LDC R0, c[0x0][0xb30] ;  /* 0x0002cc00ff007b82 */ /* 0x000e620000000800 */
[----:B------:R-:W2:Y:S01]  /*3a60*/  LDCU.64 UR8, c[0x0][0x888] ;  /* 0x00011100ff0877ac */ /* 0x000ea20008000a00 */
[----:B------:R-:W-:Y:S01]  /*3a70*/  IMAD.MOV.U32 R32, RZ, RZ, 0x1 ;  /* 0x00000001ff207424 */ /* 0x000fe200078e00ff */
[----:B------:R-:W-:Y:S01]  /*3a80*/  CS2R R28, SRZ ;  /* 0x00000000001c7805 */ /* 0x000fe2000001ff00 */
[----:B------:R-:W-:Y:S01]  /*3a90*/  IMAD.MOV.U32 R25, RZ, RZ, 0x2000 ;  /* 0x00002000ff197424 */ /* 0x000fe200078e00ff */
[----:B------:R-:W4:Y:S03]  /*3aa0*/  LDCU.64 UR4, c[0x0][0x890] ;  /* 0x00011200ff0477ac */ /* 0x000f260008000a00 */
[----:B------:R-:W3:Y:S01]  /*3ab0*/  LDC R24, c[0x0][0x370] ;  /* 0x0000dc00ff187b82 */ /* 0x000ee20000000800 */
[----:B------:R-:W-:Y:S01]  /*3ac0*/  UMOV UR7, 0x400 ;  /* 0x0000040000077882 */ /* 0x000fe20000000000 */
[----:B------:R-:W-:-:S02]  /*3ad0*/  UPLOP3.LUT UP1, UPT, UPT, UPT, UPT, 0x40, 0x4 ;  /* 0x000000000004789c */ /* 0x000fc40003f2e870 */
[----:B------:R-:W-:Y:S01]  /*3ae0*/  ULEA UR7, UR37, UR7, 0x18 ;  /* 0x0000000725077291 */ /* 0x000fe2000f8ec0ff */
[----:B------:R-:W-:-:S03]  /*3af0*/  UMOV UR13, URZ ;  /* 0x000000ff000d7c82 */ /* 0x000fc60008000000 */
[----:B------:R-:W3:Y:S01]  /*3b00*/  LDC R3, c[0x0][0xb0c] ;  /* 0x0002c300ff037b82 */ /* 0x000ee20000000800 */
[----:B--2---:R-:W-:Y:S02]  /*3b10*/  UISETP.NE.U32.AND UP3, UPT, UR8, URZ, UPT ;  /* 0x000000ff0800728c */ /* 0x004fe4000bf65070 */
[----:B----4-:R-:W-:-:S05]  /*3b20*/  UISETP.NE.U32.AND UP4, UPT, UR4, URZ, UPT ;  /* 0x000000ff0400728c */ /* 0x010fca000bf85070 */
[----:B------:R-:W2:Y:S01]  /*3b30*/  LDC R18, c[0x0][0xb20] ;  /* 0x0002c800ff127b82 */ /* 0x000ea20000000800 */
[----:B-1----:R-:W-:Y:S01]  /*3b40*/  ISETP.NE.AND P1, PT, R0, 0x1, PT ;  /* 0x000000010000780c */ /* 0x002fe20003f25270 */
[----:B------:R-:W-:Y:S02]  /*3b50*/  UISETP.NE.AND.EX UP3, UPT, UR9, URZ, UPT, UP3 ;  /* 0x000000ff0900728c */ /* 0x000fe4000bf65330 */
[----:B------:R-:W-:-:S04]  /*3b60*/  UISETP.NE.AND.EX UP4, UPT, UR5, URZ, UPT, UP4 ;  /* 0x000000ff0500728c */ /* 0x000fc8000bf85340 */
[----:B------:R-:W1:Y:S08]  /*3b70*/  LDC.64 R30, c[0x0][0x348] ;  /* 0x0000d200ff1e7b82 */ /* 0x000e700000000a00 */
[----:B------:R-:W4:Y:S08]  /*3b80*/  LDC.64 R16, c[0x0][0xb10] ;  /* 0x0002c400ff107b82 */ /* 0x000f300000000a00 */
[----:B------:R-:W1:Y:S08]  /*3b90*/  LDC.64 R6, c[0x0][0xb18] ;  /* 0x0002c600ff067b82 */ /* 0x000e700000000a00 */
[----:B------:R-:W1:Y:S08]  /*3ba0*/  LDC.64 R4, c[0x0][0xb28] ;  /* 0x0002ca00ff047b82 */ /* 0x000e700000000a00 */
[----:B--23--:R-:W1:Y:S02]  /*3bb0*/  LDC R19, c[0x0][0x374] ;  /* 0x0000dd00ff137b82 */ /* 0x00ce640000000800 */
.L_x_77:
[C---:B------:R-:W-:Y:S02]  /*3bc0*/  LEA R0, R29.reuse, UR7, 0x3 ;  /* 0x000000071d007c11 */ /* 0x040fe4000f8e18ff */
[----:B------:R-:W-:Y:S02]  /*3bd0*/  SHF.L.U32 R2, R28, 0x1f, RZ ;  /* 0x0000001f1c027819 */ /* 0x000fe400000006ff */
[----:B------:R-:W-:Y:S02]  /*3be0*/  LEA R20, R29, UR7, 0x4 ;  /* 0x000000071d147c11 */ /* 0x000fe4000f8e20ff */
[----:B--2---:R-:W2:Y:S02]  /*3bf0*/  SYNCS.PHASECHK.TRANS64.TRYWAIT P0, [R0+URZ+0x90], R2 ;  /* 0x00009002000075a7 */ /* 0x004ea400080011ff */
[----:B--2---:R-:W-:Y:S05]  /*3c00*/  @!P0 BRA `(.L_x_69) ;  /* 0x0000003400e48947 */ /* 0x004fea0003800000 */
.L_x_145:
[----:B------:R-:W-:Y:S01]  /*3c10*/  ISETP.GE.AND P0, PT, R26, 0x1, PT ;  /* 0x000000011a00780c */ /* 0x000fe20003f06270 */
[----:B------:R-:W3:Y:S01]  /*3c20*/  LDS.128 R20, [R20+0x120] ;  /* 0x0001200014147984 */ /* 0x000ee20000000c00 */
[----:B--2---:R-:W-:Y:S01]  /*3c30*/  VIADD R0, R0, 0xa0 ;  /* 0x000000a000007836 */ /* 0x004fe20000000000 */
[----:B------:R-:W-:Y:S01]  /*3c40*/  @!PT LDS RZ, [RZ] ;  /* 0x00000000fffff984 */ /* 0x000fe20000000800 */
[----:B------:R-:W-:Y:S01]  /*3c50*/  @!PT LDS RZ, [RZ] ;  /* 0x00000000fffff984 */ /* 0x000fe20000000800 */
[----:B------:R-:W-:Y:S01]  /*3c60*/  @!PT LDS RZ, [RZ] ;  /* 0x00000000fffff984 */ /* 0x000fe20000000800 */
[----:B------:R-:W-:Y:S01]  /*3c70*/  @!PT LDS RZ, [RZ] ;  /* 0x00000000fffff984 */ /* 0x000fe20000000800 */
[----:B------:R2:W-:Y:S06]  /*3c80*/  MEMBAR.ALL.CTA ;  /* 0x0000000000007992 */ /* 0x0005ec0000008000 */
[----:B--2---:R-:W2:Y:S01]  /*3c90*/  FENCE.VIEW.ASYNC.S ;  /* 0x00000000000073c6 */ /* 0x004ea20000000000 */
[----:B------:R-:W-:Y:S04]  /*3ca0*/  PRMT R0, RZ, 0x654, R0 ;  /* 0x00000654ff007816 */ /* 0x000fe80000000000 */
[----:B--2---:R2:W-:Y:S01]  /*3cb0*/  SYNCS.ARRIVE.TRANS64.RED.A1T0 RZ, [R0+URZ], RZ ;  /* 0x000000ff00ff79a7 */ /* 0x0045e200081004ff */
[----:B---3--:R-:W-:Y:S11]  /*3cc0*/  LOP3.LUT P3, RZ, R22, 0x1, RZ, 0xc0, !PT ;  /* 0x0000000116ff7812 */ /* 0x008ff6000786c0ff */
[----:B------:R-:W-:Y:S02]  /*3cd0*/  @!UPT UIADD3 URZ, UPT, UPT, URZ, URZ, URZ ;  /* 0x000000fffffff290 */ /* 0x000fe4000fffe0ff */
[----:B------:R-:W-:Y:S02]  /*3ce0*/  @P3 MOV R11, R20 ;  /* 0x00000014000b3202 */ /* 0x000fe40000000f00 */
[----:B------:R-:W-:Y:S01]  /*3cf0*/  @P3 LOP3.LUT R10, R21, 0xffff, RZ, 0xc0, !PT ;  /* 0x0000ffff150a3812 */ /* 0x000fe200078ec0ff */
[----:B--2---:R-:W-:Y:S06]  /*3d00*/  @!P0 BRA `(.L_x_70) ;  /* 0x0000000000a48947 */ /* 0x004fec0003800000 */
[-C--:B-1----:R-:W-:Y:S01]  /*3d10*/  IMAD.HI.U32 R0, R19, R7.reuse, RZ ;  /* 0x0000000713007227 */ /* 0x082fe200078e00ff */
[----:B------:R-:W-:Y:S02]  /*3d20*/  ISETP.NE.AND P0, PT, R6, 0x1, PT ;  /* 0x000000010600780c */ /* 0x000fe40003f05270 */
[----:B------:R-:W-:Y:S01]  /*3d30*/  ISETP.NE.AND P2, PT, R26, 0x1, PT ;  /* 0x000000011a00780c */ /* 0x000fe20003f45270 */
[----:B----4-:R-:W-:Y:S01]  /*3d40*/  IMAD.HI.U32 R9, R24, R16, RZ ;  /* 0x0000001018097227 */ /* 0x010fe200078e00ff */
[----:B------:R-:W-:Y:S02]  /*3d50*/  SHF.R.U32.HI R0, RZ, R18, R0 ;  /* 0x00000012ff007219 */ /* 0x000fe40000011600 */
[----:B------:R-:W-:Y:S01]  /*3d60*/  ISETP.NE.AND P4, PT, R3, 0x1, PT ;  /* 0x000000010300780c */ /* 0x000fe20003f85270 */
[----:B------:R-:W-:Y:S01]  /*3d70*/  IMAD.HI.U32 R13, R10, R7, RZ ;  /* 0x000000070a0d7227 */ /* 0x000fe200078e00ff */
[----:B------:R-:W-:Y:S02]  /*3d80*/  SHF.R.U32.HI R9, RZ, R17, R9 ;  /* 0x00000011ff097219 */ /* 0x000fe40000011609 */
[----:B------:R-:W-:Y:S01]  /*3d90*/  SEL R0, R19, R0, !P0 ;  /* 0x0000000013007207 */ /* 0x000fe20004000000 */
[----:B------:R-:W-:Y:S01]  /*3da0*/  IMAD.HI.U32 R12, R11, R16, RZ ;  /* 0x000000100b0c7227 */ /* 0x000fe200078e00ff */
[----:B------:R-:W-:Y:S03]  /*3db0*/  SEL R9, R24, R9, !P4 ;  /* 0x0000000918097207 */ /* 0x000fe60006000000 */
[-C--:B------:R-:W-:Y:S01]  /*3dc0*/  IMAD.HI.U32 R8, R0, R4.reuse, RZ ;  /* 0x0000000400087227 */ /* 0x080fe200078e00ff */
[----:B------:R-:W-:Y:S03]  /*3dd0*/  SHF.R.U32.HI R12, RZ, R17, R12 ;  /* 0x00000011ff0c7219 */ /* 0x000fe6000001160c */
[----:B------:R-:W-:Y:S01]  /*3de0*/  IMAD.HI.U32 R2, R9, R4, RZ ;  /* 0x0000000409027227 */ /* 0x000fe200078e00ff */
[-C--:B------:R-:W-:Y:S02]  /*3df0*/  @P2 SHF.R.U32.HI R0, RZ, R5.reuse, R8 ;  /* 0x00000005ff002219 */ /* 0x080fe40000011608 */
[----:B------:R-:W-:Y:S02]  /*3e00*/  SHF.R.U32.HI R8, RZ, R18, R13 ;  /* 0x00000012ff087219 */ /* 0x000fe4000001160d */
[----:B------:R-:W-:Y:S01]  /*3e10*/  @P2 SHF.R.U32.HI R9, RZ, R5, R2 ;  /* 0x00000005ff092219 */ /* 0x000fe20000011602 */
[----:B------:R-:W-:Y:S01]  /*3e20*/  IMAD R0, R26, R0, RZ ;  /* 0x000000001a007224 */ /* 0x000fe200078e02ff */
[----:B------:R-:W-:Y:S02]  /*3e30*/  SEL R8, R10, R8, !P0 ;  /* 0x000000080a087207 */ /* 0x000fe40004000000 */
[----:B------:R-:W-:Y:S01]  /*3e40*/  SEL R2, R11, R12, !P4 ;  /* 0x0000000c0b027207 */ /* 0x000fe20006000000 */
[----:B------:R-:W-:Y:S01]  /*3e50*/  IMAD R12, R26, R9, RZ ;  /* 0x000000091a0c7224 */ /* 0x000fe200078e02ff */
[C---:B------:R-:W-:Y:S01]  /*3e60*/  ISETP.GE.AND P0, PT, R8.reuse, R0, PT ;  /* 0x000000000800720c */ /* 0x040fe20003f06270 */
[----:B------:R-:W-:Y:S03]  /*3e70*/  IMAD.HI.U32 R0, R8, R4, RZ ;  /* 0x0000000408007227 */ /* 0x000fe600078e00ff */
[----:B------:R-:W-:Y:S02]  /*3e80*/  ISETP.GE.OR P0, PT, R2, R12, P0 ;  /* 0x0000000c0200720c */ /* 0x000fe40000706670 */
[-C--:B------:R-:W-:Y:S04]  /*3e90*/  SHF.R.U32.HI R0, RZ, R5.reuse, R0 ;  /* 0x00000005ff007219 */ /* 0x080fe80000011600 */
[----:B------:R-:W-:Y:S05]  /*3ea0*/  SEL R13, R8, R0, !P2 ;  /* 0x00000000080d7207 */ /* 0x000fea0005000000 */
[----:B------:R-:W-:Y:S02]  /*3eb0*/  IMAD.MOV R12, RZ, RZ, -R13 ;  /* 0x000000ffff0c7224 */ /* 0x000fe400078e0a0d */
[----:B------:R-:W-:Y:S04]  /*3ec0*/  @!P0 IMAD.HI.U32 R0, R2, R4, RZ ;  /* 0x0000000402008227 */ /* 0x000fe800078e00ff */
[----:B------:R-:W-:Y:S01]  /*3ed0*/  IMAD R12, R26, R12, R8 ;  /* 0x0000000c1a0c7224 */ /* 0x000fe200078e0208 */
[----:B------:R-:W-:Y:S04]  /*3ee0*/  @!P0 SHF.R.U32.HI R0, RZ, R5, R0 ;  /* 0x00000005ff008219 */ /* 0x000fe80000011600 */
[----:B------:R-:W-:Y:S04]  /*3ef0*/  @!P0 SEL R0, R2, R0, !P2 ;  /* 0x0000000002008207 */ /* 0x000fe80005000000 */
[----:B------:R-:W-:Y:S01]  /*3f00*/  @!P0 IADD3 R13, PT, PT, R13, -R0, RZ ;  /* 0x800000000d0d8210 */ /* 0x000fe20007ffe0ff */
[----:B------:R-:W-:Y:S01]  /*3f10*/  @!P0 IMAD R0, R9, R12, R0 ;  /* 0x0000000c09008224 */ /* 0x000fe200078e0200 */
[----:B------:R-:W-:Y:S01]  /*3f20*/  IADD3 R9, PT, PT, -R8, RZ, RZ ;  /* 0x000000ff08097210 */ /* 0x000fe20007ffe1ff */
[--C-:B------:R-:W-:Y:S02]  /*3f30*/  IMAD.MOV R12, RZ, RZ, -R2.reuse ;  /* 0x000000ffff0c7224 */ /* 0x100fe400078e0a02 */
[----:B------:R-:W-:Y:S02]  /*3f40*/  @!P0 IMAD R8, R13, R26, R2 ;  /* 0x0000001a0d088224 */ /* 0x000fe400078e0202 */
[----:B------:R-:W-:Y:S02]  /*3f50*/  @!P0 IMAD.MOV.U32 R2, RZ, RZ, R0 ;  /* 0x000000ffff028224 */ /* 0x000fe400078e0000 */
[----:B------:R-:W-:Y:S02]  /*3f60*/  IMAD R11, R3, R12, R11 ;  /* 0x0000000c030b7224 */ /* 0x000fe400078e020b */
[----:B------:R-:W-:Y:S02]  /*3f70*/  IMAD R10, R6, R9, R10 ;  /* 0x00000009060a7224 */ /* 0x000fe400078e020a */
[----:B------:R-:W-:Y:S02]  /*3f80*/  IMAD R11, R2, R3, R11 ;  /* 0x00000003020b7224 */ /* 0x000fe400078e020b */
[----:B------:R-:W-:Y:S02]  /*3f90*/  IMAD R10, R8, R6, R10 ;  /* 0x00000006080a7224 */ /* 0x000fe400078e020a */
.L_x_70:
[----:B------:R-:W-:Y:S05]  /*3fa0*/  BRA.U UP1, `(.L_x_71) ;  /* 0x0000000101107547 */ /* 0x000fea000b800000 */
[----:B------:R-:W-:Y:S04]  /*3fb0*/  MOV R2, UR6 ;  /* 0x0000000600027c02 */ /* 0x000fe80008000f00 */
[----:B------:R-:W-:Y:S04]  /*3fc0*/  SHF.L.U32 R2, R2, 0x1f, RZ ;  /* 0x0000001f02027819 */ /* 0x000fe800000006ff */
[----:B------:R-:W2:Y:S02]  /*3fd0*/  SYNCS.PHASECHK.TRANS64.TRYWAIT P0, [UR7+0x88], R2 ;  /* 0x00008802ff0075a7 */ /* 0x000ea40008001107 */
[----:B--2---:R-:W-:Y:S05]  /*3fe0*/  @!P0 BRA `(.L_x_72) ;  /* 0x0000003400008947 */ /* 0x004fea0003800000 */
.L_x_71:
[----:B------:R-:W-:Y:S02]  /*3ff0*/  R2UR UR11, R15 ;  /* 0x000000000f0b72ca */ /* 0x000fe400000e0000 */
[----:B------:R-:W-:Y:S02]  /*4000*/  R2UR UR10, R14 ;  /* 0x000000000e0a72ca */ /* 0x000fe400000e0000 */
[----:B------:R-:W-:Y:S04]  /*4010*/  ISETP.NE.U32.AND P2, PT, RZ, UR4, PT ;  /* 0x00000004ff007c0c */ /* 0x000fe8000bf45070 */
[----:B------:R-:W-:Y:S05]  /*4020*/  ISETP.NE.AND.EX P2, PT, RZ, UR5, PT, P2 ;  /* 0x00000005ff007c0c */ /* 0x000fea000bf45320 */
[----:B------:R-:W-:Y:S02]  /*4030*/  USHF.L.U32 UR11, UR11, 0x6, URZ ;  /* 0x000000060b0b7899 */ /* 0x000fe400080006ff */
[----:B------:R-:W-:Y:S01]  /*4040*/  USHF.L.U32 UR10, UR10, 0x6, URZ ;  /* 0x000000060a0a7899 */ /* 0x000fe200080006ff */
[----:B------:R-:W-:Y:S11]  /*4050*/  BRA.U !UP4, `(.L_x_73) ;  /* 0x000000010c347547 */ /* 0x000ff6000b800000 */
[----:B------:R-:W-:Y:S01]  /*4060*/  UPLOP3.LUT UP0, UPT, UPT, UPT, UP3, 0x80, 0x8 ;  /* 0x000000000008789c */ /* 0x000fe20003f0f030 */
[----:B--2---:R-:W-:Y:S02]  /*4070*/  HFMA2 R0, -RZ, RZ, 0, 5.9604644775390625e-08 ;  /* 0x00000001ff007431 */ /* 0x004fe400000001ff */
[----:B------:R-:W-:Y:S03]  /*4080*/  IMAD.MOV.U32 R64, RZ, RZ, 0x1 ;  /* 0x00000001ff407424 */ /* 0x000fe600078e00ff */
[----:B------:R-:W-:Y:S05]  /*4090*/  PLOP3.LUT P0, PT, PT, PT, UP0, 0x80, 0x8 ;  /* 0x000000000008781c */ /* 0x000fea0003f0f008 */
[----:B------:R-:W2:Y:S01]  /*40a0*/  @UP0 LDCU.64 UR14, c[0x0][0x888] ;  /* 0x00011100ff0e07ac */ /* 0x000ea20008000a00 */
[----:B------:R-:W-:Y:S07]  /*40b0*/  @UP0 UIMAD UR8, UR36, UR4, URZ ;  /* 0x00000004240802a4 */ /* 0x000fee000f8e02ff */
[----:B------:R-:W-:Y:S01]  /*40c0*/  @!P0 PRMT R64, R0, 0x7610, R64 ;  /* 0x0000761000408816 */ /* 0x000fe20000000040 */
[----:B--2---:R-:W-:Y:S03]  /*40d0*/  @UP0 UIMAD.WIDE UR14, UR8, 0x4, UR14 ;  /* 0x00000004080e08a5 */ /* 0x004fe6000f8e020e */
[----:B------:R-:W2:Y:S03]  /*40e0*/  @!UP0 LDCU UR8, c[0x0][0x880] ;  /* 0x00011000ff0887ac */ /* 0x000ea60008000800 */
[----:B------:R-:W-:Y:S01]  /*40f0*/  IMAD.U32 R8, RZ, RZ, UR14 ;  /* 0x0000000eff087e24 */ /* 0x000fe2000f8e00ff */
[----:B------:R-:W-:Y:S05]  /*4100*/  MOV R9, UR15 ;  /* 0x0000000f00097c02 */ /* 0x000fea0008000f00 */
[----:B-----5:R3:W5:Y:S02]  /*4110*/  @P0 LDG.E R35, desc[UR46][R8.64] ;  /* 0x0000002e08230981 */ /* 0x020764000c1e1900 */
[----:B--23--:R-:W-:Y:S07]  /*4120*/  @!P0 IMAD.U32 R35, RZ, RZ, UR8 ;  /* 0x00000008ff238e24 */ /* 0x00cfee000f8e00ff */
.L_x_73:
[----:B-----5:R-:W-:Y:S01]  /*4130*/  @!P2 FSETP.EQ.AND P0, PT, R35, RZ, PT ;  /* 0x000000ff2300a20b */ /* 0x020fe20003f02000 */
[----:B------:R-:W-:Y:S01]  /*4140*/  @!UPT UIADD3 URZ, UPT, UPT, URZ, URZ, URZ ;  /* 0x000000fffffff290 */ /* 0x000fe2000fffe0ff */
[----:B------:R-:W-:Y:S11]  /*4150*/  @!P2 BRA `(.L_x_74) ;  /* 0x000000000014a947 */ /* 0x000ff60003800000 */
[----:B------:R-:W-:Y:S02]  /*4160*/  LOP3.LUT P2, RZ, R64, 0xff, RZ, 0xc0, !PT ;  /* 0x000000ff40ff7812 */ /* 0x000fe4000784c0ff */
[----:B------:R-:W-:Y:S04]  /*4170*/  PLOP3.LUT P0, PT, PT, PT, UP0, 0x80, 0x8 ;  /* 0x000000000008781c */ /* 0x000fe80003f0f008 */
[----:B------:R-:W-:Y:S07]  /*4180*/  PLOP3.LUT P0, PT, P0, PT, PT, 0x8, 0x80 ;  /* 0x000000000080781c */ /* 0x000fee000070e170 */
[----:B------:R-:W-:Y:S11]  /*4190*/  @P2 FSETP.EQ.AND P0, PT, R35, RZ, PT ;  /* 0x000000ff2300220b */ /* 0x000ff60003f02000 */
[----:B------:R-:W-:Y:S02]  /*41a0*/  @!UPT UIADD3 URZ, UPT, UPT, URZ, URZ, URZ ;  /* 0x000000fffffff290 */ /* 0x000fe4000fffe0ff */
.L_x_74:
[----:B------:R-:W-:Y:S01]  /*41b0*/  ULEA UR15, UR13, UR7, 0x3 ;  /* 0x000000070d0f7291 */ /* 0x000fe2000f8e18ff */
[----:B------:R-:W-:Y:S02]  /*41c0*/  SHF.L.U32 R9, R32, 0x1f, RZ ;  /* 0x0000001f20097819 */ /* 0x000fe400000006ff */
[----:B------:R-:W-:Y:S04]  /*41d0*/  ELECT P4, URZ, PT ;  /* 0x0000000000ff782f */ /* 0x000fe80003880000 */
[----:B------:R-:W-:Y:S02]  /*41e0*/  PLOP3.LUT P4, PT, P0, P4, PT, 0xf2, 0x2f ;  /* 0x00000000002f781c */ /* 0x000fe40000789e72 */
[----:B------:R-:W3:Y:S11]  /*41f0*/  SYNCS.PHASECHK.TRANS64.TRYWAIT P2, [UR15+0x68], R9 ;  /* 0x00006809ff0075a7 */ /* 0x000ef6000804110f */
[----:B-1----:R-:W-:Y:S05]  /*4200*/  @!P4 IADD3 R8, P0, PT, R30, 0x580, RZ ;  /* 0x000005801e08c810 */ /* 0x002fea0007f1e0ff */
[----:B--2---:R-:W-:Y:S01]  /*4210*/  @!P4 IMAD.X R2, RZ, RZ, R31, P0 ;  /* 0x000000ffff02c224 */ /* 0x004fe200000e061f */
[----:B---3--:R-:W-:Y:S07]  /*4220*/  @!P2 BRA `(.L_x_75) ;  /* 0x000000300088a947 */ /* 0x008fee0003800000 */
.L_x_148:
[----:B------:R-:W2:Y:S01]  /*4230*/  LDC.64 R12, c[0x0][0xb18] ;  /* 0x0002c600ff0c7b82 */ /* 0x000ea20000000a00 */
[----:B------:R-:W-:Y:S01]  /*4240*/  @!P4 R2UR UR8, R2 ;  /* 0x000000000208c2ca */ /* 0x000fe200000e0000 */
[----:B------:R-:W-:Y:S01]  /*4250*/  VOTEU.ALL UP2, P4 ;  /* 0x0000000000ff7886 */ /* 0x000fe20002040000 */
[----:B------:R-:W-:Y:S01]  /*4260*/  @!P4 R2UR UR9, R8 ;  /* 0x000000000809c2ca */ /* 0x000fe200000e0000 */
[----:B------:R-:W-:Y:S01]  /*4270*/  VOTEU.ALL UP1, P4 ;  /* 0x0000000000ff7886 */ /* 0x000fe20002020000 */
[----:B-1----:R-:W-:Y:S03]  /*4280*/  @!P4 IMAD.MOV.U32 R0, RZ, RZ, 0x2000 ;  /* 0x00002000ff00c424 */ /* 0x002fe600078e00ff */
[----:B------:R-:W1:Y:S01]  /*4290*/  @!P1 LDC R2, c[0x0][0xb0c] ;  /* 0x0002c300ff029b82 */ /* 0x000e620000000800 */
[----:B------:R-:W-:Y:S01]  /*42a0*/  UMOV UR20, 0x0 ;  /* 0x0000000000147882 */ /* 0x000fe20000000000 */
[----:B------:R-:W-:Y:S01]  /*42b0*/  UMOV UR21, 0x10000000 ;  /* 0x1000000000157882 */ /* 0x000fe20000000000 */
[----:B------:R-:W-:Y:S01]  /*42c0*/  UMOV UR12, UR36 ;  /* 0x00000024000c7c82 */ /* 0x000fe20008000000 */
[----:B------:R-:W-:Y:S01]  /*42d0*/  UIADD3 UR14, UPT, UPT, UR13, 0x1, URZ ;  /* 0x000000010d0e7890 */ /* 0x000fe2000fffe0ff */
[----:B------:R-:W-:Y:S01]  /*42e0*/  @P3 SHF.R.U32.HI R27, RZ, 0x10, R21 ;  /* 0x00000010ff1b3819 */ /* 0x000fe20000011615 */
[----:B------:R-:W-:Y:S02]  /*42f0*/  VIADD R29, R29, 0x1 ;  /* 0x000000011d1d7836 */ /* 0x000fe40000000000 */
[----:B------:R-:W-:Y:S01]  /*4300*/  IMAD.U32 R9, RZ, RZ, UR8 ;  /* 0x00000008ff097e24 */ /* 0x000fe2000f8e00ff */
[----:B------:R-:W-:Y:S01]  /*4310*/  @!UP2 ULEA UR8, UR13, UR7, 0xd ;  /* 0x000000070d08a291 */ /* 0x000fe2000f8e68ff */
[----:B------:R-:W-:Y:S01]  /*4320*/  IMAD.U32 R8, RZ, RZ, UR9 ;  /* 0x00000009ff087e24 */ /* 0x000fe2000f8e00ff */
[----:B------:R-:W-:Y:S02]  /*4330*/  UIADD3 UR9, UPT, UPT, UR15, 0x50, URZ ;  /* 0x000000500f097890 */ /* 0x000fe4000fffe0ff */
[----:B------:R-:W-:Y:S01]  /*4340*/  @!P4 R2UR UR19, R9 ;  /* 0x000000000913c2ca */ /* 0x000fe200000e0000 */
[----:B------:R-:W-:Y:S01]  /*4350*/  @!UP2 UIADD3 UR8, UPT, UPT, UR8, 0x400, URZ ;  /* 0x000004000808a890 */ /* 0x000fe2000fffe0ff */
[----:B------:R-:W-:Y:S01]  /*4360*/  @!P4 R2UR UR18, R8 ;  /* 0x000000000812c2ca */ /* 0x000fe200000e0000 */
[----:B------:R-:W-:Y:S01]  /*4370*/  UISETP.NE.AND UP5, UPT, UR14, 0x3, UPT ;  /* 0x000000030e00788c */ /* 0x000fe2000bfa5270 */
[----:B------:R-:W3:Y:S01]  /*4380*/  LDC.64 R8, c[0x0][0xb10] ;  /* 0x0002c400ff087b82 */ /* 0x000ee20000000a00 */
[----:B------:R-:W-:Y:S02]  /*4390*/  UPRMT UR16, UR37, 0x654, UR9 ;  /* 0x0000065425107896 */ /* 0x000fe40008000009 */
[----:B------:R-:W-:Y:S02]  /*43a0*/  USEL UR17, URZ, 0x1, UP5 ;  /* 0x00000001ff117887 */ /* 0x000fe4000a800000 */
[----:B------:R-:W-:Y:S04]  /*43b0*/  USEL UR14, UR14, URZ, UP5 ;  /* 0x000000ff0e0e7287 */ /* 0x000fe8000a800000 */
[----:B------:R-:W-:Y:S01]  /*43c0*/  ULEA UR13, UR14, UR7, 0x3 ;  /* 0x000000070e0d7291 */ /* 0x000fe2000f8e18ff */
[----:B------:R-:W-:Y:S01]  /*43d0*/  LOP3.LUT R32, R32, UR17, RZ, 0x3c, !PT ;  /* 0x0000001120207c12 */ /* 0x000fe2000f8e3cff */
[----:B------:R1:W-:Y:S01]  /*43e0*/  @!UP1 UTMALDG.3D [UR8], [UR18], desc[UR20] ;  /* 0x00001408120095b4 */ /* 0x0003e20008011000 */
[----:B------:R5:W-:Y:S02]  /*43f0*/  @!P4 SYNCS.ARRIVE.TRANS64.RED.A0TR RZ, [UR15+0x50], R0 ;  /* 0x00005000ffffc9a7 */ /* 0x000be4000830040f */
[----:B------:R-:W-:Y:S01]  /*4400*/  SHF.L.U32 R14, R32, 0x1f, RZ ;  /* 0x0000001f200e7819 */ /* 0x000fe200000006ff */
[C---:B---3--:R-:W-:Y:S01]  /*4410*/  @!P1 IMAD.HI.U32 R8, R11.reuse, R8, RZ ;  /* 0x000000080b089227 */ /* 0x048fe200078e00ff */
[----:B--2---:R-:W-:Y:S02]  /*4420*/  @!P1 ISETP.NE.AND P0, PT, R12, 0x1, PT ;  /* 0x000000010c00980c */ /* 0x004fe40003f05270 */
[----:B-1----:R-:W-:Y:S01]  /*4430*/  @!P1 ISETP.NE.AND P2, PT, R2, 0x1, PT ;  /* 0x000000010200980c */ /* 0x002fe20003f45270 */
[----:B------:R-:W-:Y:S01]  /*4440*/  SYNCS.ARRIVE.TRANS64.RED.A1T0 RZ, [UR16], RZ ;  /* 0x000000ffffff79a7 */ /* 0x000fe20008100410 */
[C---:B------:R-:W-:Y:S01]  /*4450*/  @!P1 IMAD.HI.U32 R13, R10.reuse, R13, RZ ;  /* 0x0000000d0a0d9227 */ /* 0x040fe200078e00ff */
[----:B------:R-:W-:Y:S04]  /*4460*/  @!P1 SHF.R.U32.HI R8, RZ, R9, R8 ;  /* 0x00000009ff089219 */ /* 0x000fe80000011608 */
[----:B------:R-:W-:Y:S01]  /*4470*/  @!P1 SEL R8, R11, R8, !P2 ;  /* 0x000000080b089207 */ /* 0x000fe20005000000 */
[----:B------:R-:W1:Y:S01]  /*4480*/  SYNCS.PHASECHK.TRANS64.TRYWAIT P5, [UR13+0x68], R14 ;  /* 0x0000680eff0075a7 */ /* 0x000e6200080a110d */
[----:B-----5:R-:W2:Y:S02]  /*4490*/  @!P1 LDC R0, c[0x0][0xb20] ;  /* 0x0002c800ff009b82 */ /* 0x020ea40000000800 */
[----:B--2---:R-:W-:Y:S04]  /*44a0*/  @!P1 SHF.R.U32.HI R0, RZ, R0, R13 ;  /* 0x00000000ff009219 */ /* 0x004fe8000001160d */
[----:B------:R-:W-:Y:S05]  /*44b0*/  @!P1 SEL R9, R10, R0, !P0 ;  /* 0x000000000a099207 */ /* 0x000fea0004000000 */
[----:B------:R-:W-:Y:S02]  /*44c0*/  @!P1 IMAD.IADD R0, R9, 0x1, -R8 ;  /* 0x0000000109009824 */ /* 0x000fe400078e0a08 */
[----:B------:R-:W-:Y:S02]  /*44d0*/  @!P1 IMAD.IADD R8, R8, 0x1, -R9 ;  /* 0x0000000108089824 */ /* 0x000fe400078e0a09 */
[----:B------:R-:W-:Y:S02]  /*44e0*/  @!P1 IMAD R11, R0, R2, R11 ;  /* 0x00000002000b9224 */ /* 0x000fe400078e020b */
[----:B------:R-:W-:Y:S01]  /*44f0*/  @!P1 IMAD R10, R8, R12, R10 ;  /* 0x0000000c080a9224 */ /* 0x000fe200078e020a */
[----:B-1----:R-:W-:Y:S06]  /*4500*/  @!P5 BRA `(.L_x_76) ;  /* 0x0000002c00e8d947 */ /* 0x002fec0003800000 */
.L_x_150:
[----:B------:R-:W-:Y:S01]  /*4510*/  @!P4 IADD3 R2, P0, PT, R30, 0x580, RZ ;  /* 0x000005801e02c810 */ /* 0x000fe20007f1e0ff */
[----:B------:R-:W-:Y:S01]  /*4520*/  UMOV UR18, 0x0 ;  /* 0x0000000000127882 */ /* 0x000fe20000000000 */
[----:B------:R-:W-:Y:S01]  /*4530*/  UMOV UR19, 0x10000000 ;  /* 0x1000000000137882 */ /* 0x000fe20000000000 */
[----:B------:R-:W-:Y:S01]  /*4540*/  VOTEU.ALL UP1, P4 ;  /* 0x0000000000ff7886 */ /* 0x000fe20002020000 */
[----:B------:R-:W-:Y:S01]  /*4550*/  @!P4 R2UR UR9, R2 ;  /* 0x000000000209c2ca */ /* 0x000fe200000e0000 */
[----:B-1----:R-:W-:Y:S01]  /*4560*/  @!P4 IMAD.X R0, RZ, RZ, R31, P0 ;  /* 0x000000ffff00c224 */ /* 0x002fe200000e061f */
[----:B------:R-:W-:Y:S01]  /*4570*/  UMOV UR12, UR36 ;  /* 0x00000024000c7c82 */ /* 0x000fe20008000000 */
[----:B------:R-:W-:Y:S01]  /*4580*/  @P3 R2UR UR36, R27 ;  /* 0x000000001b2432ca */ /* 0x000fe200000e0000 */
[----:B------:R-:W-:Y:S01]  /*4590*/  @!UP1 ULEA UR15, UR14, UR7, 0xd ;  /* 0x000000070e0f9291 */ /* 0x000fe2000f8e68ff */
[----:B------:R-:W-:Y:S01]  /*45a0*/  ISETP.NE.AND P0, PT, R29, 0x2, PT ;  /* 0x000000021d00780c */ /* 0x000fe20003f05270 */
[----:B------:R-:W-:Y:S01]  /*45b0*/  @!UP1 UIADD3 UR10, UPT, UPT, UR10, 0x20, URZ ;  /* 0x000000200a0a9890 */ /* 0x000fe2000fffe0ff */
[----:B------:R-:W-:Y:S01]  /*45c0*/  @!P4 R2UR UR8, R0 ;  /* 0x000000000008c2ca */ /* 0x000fe200000e0000 */
[----:B------:R-:W-:Y:S01]  /*45d0*/  IMAD.IADD R14, R10, 0x1, R62 ;  /* 0x000000010a0e7824 */ /* 0x000fe200078e023e */
[----:B------:R-:W-:Y:S01]  /*45e0*/  SEL R0, RZ, 0x1, P0 ;  /* 0x00000001ff007807 */ /* 0x000fe20000000000 */
[----:B------:R-:W-:Y:S01]  /*45f0*/  IMAD.IADD R15, R11, 0x1, R63 ;  /* 0x000000010b0f7824 */ /* 0x000fe200078e023f */
[----:B------:R-:W-:Y:S02]  /*4600*/  SEL R29, R29, RZ, P0 ;  /* 0x000000ff1d1d7207 */ /* 0x000fe40000000000 */
[----:B------:R-:W-:Y:S01]  /*4610*/  IMAD.U32 R8, RZ, RZ, UR9 ;  /* 0x00000009ff087e24 */ /* 0x000fe2000f8e00ff */
[----:B------:R-:W-:Y:S01]  /*4620*/  UIADD3 UR9, UPT, UPT, UR13, 0x50, URZ ;  /* 0x000000500d097890 */ /* 0x000fe2000fffe0ff */
[----:B------:R-:W-:Y:S03]  /*4630*/  LOP3.LUT R28, R28, R0, RZ, 0x3c, !PT ;  /* 0x000000001c1c7212 */ /* 0x000fe600078e3cff */
[----:B------:R-:W-:Y:S02]  /*4640*/  @!P4 R2UR UR16, R8 ;  /* 0x000000000810c2ca */ /* 0x000fe400000e0000 */
[----:B------:R-:W-:Y:S01]  /*4650*/  IMAD.U32 R9, RZ, RZ, UR8 ;  /* 0x00000008ff097e24 */ /* 0x000fe2000f8e00ff */
[----:B------:R-:W-:Y:S01]  /*4660*/  @!UP1 UIADD3 UR8, UPT, UPT, UR15, 0x400, URZ ;  /* 0x000004000f089890 */ /* 0x000fe2000fffe0ff */
[----:B------:R-:W-:Y:S01]  /*4670*/  VOTEU.ALL UP1, P4 ;  /* 0x0000000000ff7886 */ /* 0x000fe20002020000 */
[----:B------:R-:W-:Y:S02]  /*4680*/  UPRMT UR15, UR37, 0x654, UR9 ;  /* 0x00000654250f7896 */ /* 0x000fe40008000009 */
[----:B------:R-:W-:Y:S11]  /*4690*/  @!P4 R2UR UR17, R9 ;  /* 0x000000000911c2ca */ /* 0x000ff600000e0000 */
[----:B------:R-:W-:Y:S02]  /*46a0*/  @!UPT UIADD3 URZ, UPT, UPT, URZ, URZ, URZ ;  /* 0x000000fffffff290 */ /* 0x000fe4000fffe0ff */
[----:B------:R2:W-:Y:S01]  /*46b0*/  @!UP1 UTMALDG.3D [UR8], [UR16], desc[UR18] ;  /* 0x00001208100095b4 */ /* 0x0005e20008011000 */
[----:B------:R2:W-:Y:S01]  /*46c0*/  @!P4 SYNCS.ARRIVE.TRANS64.RED.A0TR RZ, [UR13+0x50], R25 ;  /* 0x00005019ffffc9a7 */ /* 0x0005e2000830040d */
[----:B------:R-:W-:Y:S04]  /*46d0*/  UIADD3 UR13, UPT, UPT, UR14, 0x1, URZ ;  /* 0x000000010e0d7890 */ /* 0x000fe8000fffe0ff */
[----:B------:R-:W-:Y:S04]  /*46e0*/  UISETP.NE.AND UP1, UPT, UR13, 0x3, UPT ;  /* 0x000000030d00788c */ /* 0x000fe8000bf25270 */
[----:B------:R-:W-:Y:S02]  /*46f0*/  USEL UR14, URZ, 0x1, UP1 ;  /* 0x00000001ff0e7887 */ /* 0x000fe40008800000 */
[----:B------:R-:W-:Y:S02]  /*4700*/  USEL UR13, UR13, URZ, UP1 ;  /* 0x000000ff0d0d7287 */ /* 0x000fe40008800000 */
[----:B------:R-:W-:Y:S02]  /*4710*/  UPLOP3.LUT UP1, UPT, UPT, UPT, UPT, 0x80, 0x8 ;  /* 0x000000000008789c */ /* 0x000fe40003f2f070 */
[----:B------:R-:W-:Y:S01]  /*4720*/  LOP3.LUT R32, R32, UR14, RZ, 0x3c, !PT ;  /* 0x0000000e20207c12 */ /* 0x000fe2000f8e3cff */
[----:B------:R-:W-:Y:S01]  /*4730*/  SYNCS.ARRIVE.TRANS64.RED.A1T0 RZ, [UR15], RZ ;  /* 0x000000ffffff79a7 */ /* 0x000fe2000810040f */
[----:B------:R-:W-:Y:S07]  /*4740*/  @P3 BRA `(.L_x_77) ;  /* 0xfffffff4001c3947 */ /* 0x000fee000383ffff */
[----:B------:R-:W-:Y:S01]  /*4750*/  UIADD3 UR7, UPT, UPT, UR7, 0x68, URZ ;  /* 0x0000006807077890 */ /* 0x000fe2000fffe0ff */
[----:B------:R-:W-:-:S03]  /*4760*/  SHF.L.U32 R2, R32, 0x1f, RZ ;  /* 0x0000001f20027819 */ /* 0x000fc600000006ff */
[----:B------:R-:W-:-:S09]  /*4770*/  ULEA UR4, UR13, UR7, 0x3 ;  /* 0x000000070d047291 */ /* 0x000fd2000f8e18ff */
[----:B------:R-:W1:Y:S02]  /*4780*/  SYNCS.PHASECHK.TRANS64.TRYWAIT P0, [UR4], R2 ;  /* 0x00000002ff0075a7 */ /* 0x000e640008001104 */
[----:B-1----:R-:W-:Y:S05]  /*4790*/  @!P0 BRA `(.L_x_78) ;  /* 0x0000002c005c8947 */ /* 0x002fea0003800000 */
.L_x_152:
        /* <DEDUP_REMOVED lines=9> */
.L_x_154:
[----:B------:R-:W-:-:S04]  /*4830*/  UIADD3 UR5, UPT, UPT, UR5, 0x1, URZ ;  /* 0x0000000105057890 */ /* 0x000fc8000fffe0ff */
[----:B------:R-:W-:-:S04]  /*4840*/  UISETP.NE.AND UP0, UPT, UR5, 0x3, UPT ;  /* 0x000000030500788c */ /* 0x000fc8000bf05270 */
[----:B------:R-:W-:Y:S02]  /*4850*/  USEL UR4, URZ, 0x1, UP0 ;  /* 0x00000001ff047887 */ /* 0x000fe40008000000 */
[----:B------:R-:W-:-:S04]  /*4860*/  USEL UR5, UR5, URZ, UP0 ;  /* 0x000000ff05057287 */ /* 0x000fc80008000000 */
[----:B------:R-:W-:Y:S01]  /*4870*/  ULEA UR5, UR5, UR7, 0x3 ;  /* 0x0000000705057291 */ /* 0x000fe2000f8e18ff */
[----:B-1----:R-:W-:-:S04]  /*4880*/  LOP3.LUT R2, R32, UR4, RZ, 0x3c, !PT ;  /* 0x0000000420027c12 */ /* 0x002fc8000f8e3cff */
[----:B------:R-:W-:Y:S01]  /*4890*/  SHF.L.U32 R2, R2, 0x1f, RZ ;  /* 0x0000001f02027819 */ /* 0x000fe200000006ff */
[----:B------:R-:W-:-:S07]  /*48a0*/  IMAD.U32 R0, RZ, RZ, UR5 ;  /* 0x00000005ff007e24 */ /* 0x000fce000f8e00ff */
.L_x_80:
[----:B-1----:R1:W3:Y:S02]  /*48b0*/  SYNCS.PHASECHK.TRANS64.TRYWAIT P0, [R0+URZ], R2 ;  /* 0x00000002000075a7 */ /* 0x0022e400080011ff */
[----:B---3--:R-:W-:Y:S05]  /*48c0*/  @!P0 NANOSLEEP.SYNCS 0x989680 ;  /* 0x009896800000895d */ /* 0x008fea0003900000 */
[----:B------:R-:W3:Y:S02]  /*48d0*/  @!P0 SYNCS.PHASECHK.TRANS64 P0, [R0+URZ], R2 ;  /* 0x00000002000085a7 */ /* 0x000ee400080010ff */
[----:B--23--:R-:W-:Y:S05]  /*48e0*/  @P0 EXIT ;  /* 0x000000000000094d */ /* 0x00cfea0003800000 */
[----:B------:R-:W-:Y:S05]  /*48f0*/  BRA `(.L_x_80) ;  /* 0xfffffffc00ec7947 */ /* 0x000fea000383ffff */
.L_x_68:
[----:B------:R-:W-:-:S06]  /*4900*/  UISETP.GE.AND UP1, UPT, UR8, 0x4, UPT ;  /* 0x000000040800788c */ /* 0x000fcc000bf26270 */
[----:B------:R-:W-:-:S13]  /*4910*/  PLOP3.LUT P0, PT, PT, PT, UP1, 0x80, 0x8 ;  /* 0x000000000008781c */ /* 0x000fda0003f0f018 */
[----:B------:R-:W-:Y:S05]  /*4920*/  @!P0 EXIT ;  /* 0x000000000000894d */ /* 0x000fea0003800000 */
[----:B------:R-:W-:Y:S01]  /*4930*/  BAR.SYNC.DEFER_BLOCKING 0x6, 0xa0 ;  /* 0x0182800000007b1d */ /* 0x000fe20000010000 */
[C---:B------:R-:W-:Y:S01]  /*4940*/  IMAD.SHL.U32 R4, R75.reuse, 0x20, RZ ;  /* 0x000000204b047824 */ /* 0x040fe200078e00ff */
[C---:B------:R-:W-:Y:S01]  /*4950*/  R2P PR, R75.reuse, 0x6 ;  /* 0x000000064b007804 */ /* 0x040fe20000000000 */
[C---:B------:R-:W-:Y:S02]  /*4960*/  IMAD.SHL.U32 R68, R75.reuse, 0x4, RZ ;  /* 0x000000044b447824 */ /* 0x040fe400078e00ff */
[C---:B------:R-:W-:Y:S01]  /*4970*/  IMAD.U32 R32, R75.reuse, 0x10000, RZ ;  /* 0x000100004b207824 */ /* 0x040fe200078e00ff */
[----:B------:R-:W-:Y:S02]  /*4980*/  UMOV UR48, 0x400 ;  /* 0x0000040000307882 */ /* 0x000fe40000000000 */
[----:B------:R-:W1:Y:S01]  /*4990*/  LDC R67, c[0x0][0x370] ;  /* 0x0000dc00ff437b82 */ /* 0x000e620000000800 */
[----:B------:R-:W-:Y:S01]  /*49a0*/  ULEA UR48, UR37, UR48, 0x18 ;  /* 0x0000003025307291 */ /* 0x000fe2000f8ec0ff */
[C---:B------:R-:W-:Y:S01]  /*49b0*/  LOP3.LUT R3, R4.reuse, 0xe0, RZ, 0xc0, !PT ;  /* 0x000000e004037812 */ /* 0x040fe200078ec0ff */
[----:B------:R-:W-:Y:S01]  /*49c0*/  IMAD.SHL.U32 R2, R75, 0x10, RZ ;  /* 0x000000104b027824 */ /* 0x000fe200078e00ff */
[----:B------:R-:W-:Y:S01]  /*49d0*/  LOP3.LUT R4, R4, 0x100, RZ, 0xc0, !PT ;  /* 0x0000010004047812 */ /* 0x000fe200078ec0ff */
[----:B------:R-:W-:Y:S01]  /*49e0*/  IMAD.MOV.U32 R74, RZ, RZ, 0x8 ;  /* 0x00000008ff4a7424 */ /* 0x000fe200078e00ff */
[----:B------:R-:W-:Y:S01]  /*49f0*/  LOP3.LUT R68, R3, 0x1c, R68, 0xf8, !PT ;  /* 0x0000001c03447812 */ /* 0x000fe200078ef844 */
[----:B------:R-:W-:Y:S01]  /*4a00*/  IMAD.MOV.U32 R73, RZ, RZ, 0x10 ;  /* 0x00000010ff497424 */ /* 0x000fe200078e00ff */
[----:B------:R-:W2:Y:S01]  /*4a10*/  LDC R28, c[0x0][0xb0c] ;  /* 0x0002c300ff1c7b82 */ /* 0x000ea20000000800 */
[----:B------:R-:W-:Y:S01]  /*4a20*/  SHF.R.U32.HI R3, RZ, 0x2, R75 ;  /* 0x00000002ff037819 */ /* 0x000fe2000001164b */
[----:B------:R-:W-:Y:S01]  /*4a30*/  IMAD.MOV.U32 R31, RZ, RZ, RZ ;  /* 0x000000ffff1f7224 */ /* 0x000fe200078e00ff */
[----:B------:R-:W-:Y:S01]  /*4a40*/  LOP3.LUT R32, R32, 0x600000, RZ, 0xc0, !PT ;  /* 0x0060000020207812 */ /* 0x000fe200078ec0ff */
[----:B------:R-:W-:Y:S01]  /*4a50*/  IMAD.MOV.U32 R72, RZ, RZ, RZ ;  /* 0x000000ffff487224 */ /* 0x000fe200078e00ff */
[----:B------:R-:W-:Y:S01]  /*4a60*/  LOP3.LUT R2, R4, 0x600, R2, 0xf8, !PT ;  /* 0x0000060004027812 */ /* 0x000fe200078ef802 */
[----:B------:R-:W-:Y:S01]  /*4a70*/  IMAD.MOV.U32 R78, RZ, RZ, RZ ;  /* 0x000000ffff4e7224 */ /* 0x000fe200078e00ff */
[----:B------:R-:W-:Y:S01]  /*4a80*/  LOP3.LUT R68, R68, 0x4, R3, 0x78, !PT ;  /* 0x0000000444447812 */ /* 0x000fe200078e7803 */
[----:B------:R-:W4:Y:S01]  /*4a90*/  LDC R65, c[0x0][0xb20] ;  /* 0x0002c800ff417b82 */ /* 0x000f220000000800 */
[----:B------:R-:W3:Y:S01]  /*4aa0*/  LDS R0, [UR48+0x140] ;  /* 0x00014030ff007984 */ /* 0x000ee20008000800 */
[----:B------:R-:W-:Y:S01]  /*4ab0*/  LOP3.LUT R75, R75, 0x60, RZ, 0xc0, !PT ;  /* 0x000000604b4b7812 */ /* 0x000fe200078ec0ff */
[----:B------:R-:W-:Y:S01]  /*4ac0*/  IMAD.MOV.U32 R71, RZ, RZ, RZ ;  /* 0x000000ffff477224 */ /* 0x000fe200078e00ff */
[----:B------:R-:W-:Y:S01]  /*4ad0*/  LOP3.LUT R68, R2, R68, RZ, 0xfc, !PT ;  /* 0x0000004402447212 */ /* 0x000fe200078efcff */
[----:B------:R-:W1:Y:S01]  /*4ae0*/  LDCU.64 UR54, c[0x0][0x348] ;  /* 0x00006900ff3677ac */ /* 0x000e620008000a00 */
[----:B------:R-:W-:-:S02]  /*4af0*/  SEL R74, R74, 0xfffffff8, !P1 ;  /* 0xfffffff84a4a7807 */ /* 0x000fc40004800000 */
[----:B------:R-:W1:Y:S01]  /*4b00*/  LDC R27, c[0x0][0xb30] ;  /* 0x0002cc00ff1b7b82 */ /* 0x000e620000000800 */
[----:B------:R-:W-:Y:S01]  /*4b10*/  SEL R73, R73, 0xfffffff0, !P2 ;  /* 0xfffffff049497807 */ /* 0x000fe20005000000 */
[----:B------:R-:W1:Y:S01]  /*4b20*/  LDCU.64 UR38, c[0x0][0x888] ;  /* 0x00011100ff2677ac */ /* 0x000e620008000a00 */
[----:B------:R-:W1:Y:S05]  /*4b30*/  LDCU.64 UR44, c[0x0][0x890] ;  /* 0x00011200ff2c77ac */ /* 0x000e6a0008000a00 */
[----:B------:R-:W1:Y:S01]  /*4b40*/  LDC.64 R60, c[0x0][0xb10] ;  /* 0x0002c400ff3c7b82 */ /* 0x000e620000000a00 */
[----:B------:R-:W-:Y:S01]  /*4b50*/  UMOV UR51, 0x1 ;  /* 0x0000000100337882 */ /* 0x000fe20000000000 */
[----:B------:R-:W-:Y:S01]  /*4b60*/  UMOV UR56, URZ ;  /* 0x000000ff00387c82 */ /* 0x000fe20008000000 */
[----:B------:R-:W-:Y:S01]  /*4b70*/  UIADD3 UR52, UPT, UPT, UR48, 0x400, URZ ;  /* 0x0000040030347890 */ /* 0x000fe2000fffe0ff */
[----:B------:R-:W-:Y:S01]  /*4b80*/  UMOV UR50, URZ ;  /* 0x000000ff00327c82 */ /* 0x000fe20008000000 */
[----:B------:R-:W-:-:S03]  /*4b90*/  UMOV UR49, URZ ;  /* 0x000000ff00317c82 */ /* 0x000fc60008000000 */
[----:B------:R-:W1:Y:S08]  /*4ba0*/  LDC.64 R24, c[0x0][0xb18] ;  /* 0x0002c600ff187b82 */ /* 0x000e700000000a00 */
[----:B------:R-:W1:Y:S08]  /*4bb0*/  LDC.64 R22, c[0x0][0xb28] ;  /* 0x0002ca00ff167b82 */ /* 0x000e700000000a00 */
[----:B------:R-:W1:Y:S01]  /*4bc0*/  LDC.64 R58, c[0x0][0x8b0] ;  /* 0x00022c00ff3a7b82 */ /* 0x000e620000000a00 */
[----:B---3--:R-:W-:-:S07]  /*4bd0*/  IMAD.IADD R32, R0, 0x1, R32 ;  /* 0x0000000100207824 */ /* 0x008fce00078e0220 */
[----:B------:R-:W3:Y:S08]  /*4be0*/  LDC.64 R56, c[0x0][0x8a8] ;  /* 0x00022a00ff387b82 */ /* 0x000ef00000000a00 */
[----:B--2-4-:R-:W1:Y:S02]  /*4bf0*/  LDC R66, c[0x0][0x374] ;  /* 0x0000dd00ff427b82 */ /* 0x014e640000000800 */
.L_x_111:
[C---:B------:R-:W-:Y:S02]  /*4c00*/  LEA R0, R78.reuse, UR48, 0x3 ;  /* 0x000000304e007c11 */ /* 0x040fe4000f8e18ff */
[----:B------:R-:W-:Y:S02]  /*4c10*/  SHF.L.U32 R2, R71, 0x1f, RZ ;  /* 0x0000001f47027819 */ /* 0x000fe400000006ff */
[----:B------:R-:W-:Y:S02]  /*4c20*/  LEA R16, R78, UR48, 0x4 ;  /* 0x000000304e107c11 */ /* 0x000fe4000f8e20ff */
[----:B------:R-:W2:Y:S02]  /*4c30*/  SYNCS.PHASECHK.TRANS64.TRYWAIT P0, [R0+URZ+0x90], R2 ;  /* 0x00009002000075a7 */ /* 0x000ea400080011ff */
[----:B--2---:R-:W-:Y:S05]  /*4c40*/  @!P0 BRA `(.L_x_81) ;  /* 0x0000002800608947 */ /* 0x004fea0003800000 */
.L_x_155:
[----:B------:R-:W4:Y:S01]  /*4c50*/  LDC.64 R10, c[0x0][0xb10] ;  /* 0x0002c400ff0a7b82 */ /* 0x000f220000000a00 */
[----:B------:R-:W3:Y:S01]  /*4c60*/  LDS.128 R16, [R16+0x120] ;  /* 0x0001200010107984 */ /* 0x000ee20000000c00 */
[----:B-1----:R-:W-:Y:S01]  /*4c70*/  ISETP.NE.AND P1, PT, R27, 0x1, PT ;  /* 0x000000011b00780c */ /* 0x002fe20003f25270 */
[----:B--2---:R-:W-:Y:S01]  /*4c80*/  VIADD R0, R0, 0xa0 ;  /* 0x000000a000007836 */ /* 0x004fe20000000000 */
[----:B------:R-:W-:Y:S04]  /*4c90*/  ISETP.GE.AND P0, PT, R26, 0x1, PT ;  /* 0x000000011a00780c */ /* 0x000fe80003f06270 */
[----:B------:R-:W1:Y:S01]  /*4ca0*/  LDC.64 R8, c[0x0][0xb18] ;  /* 0x0002c600ff087b82 */ /* 0x000e620000000a00 */
[----:B------:R-:W-:Y:S01]  /*4cb0*/  PRMT R0, RZ, 0x654, R0 ;  /* 0x00000654ff007816 */ /* 0x000fe20000000000 */
[----:B------:R-:W-:Y:S01]  /*4cc0*/  @!PT LDS RZ, [RZ] ;  /* 0x00000000fffff984 */ /* 0x000fe20000000800 */
[----:B------:R-:W-:Y:S01]  /*4cd0*/  @!PT LDS RZ, [RZ] ;  /* 0x00000000fffff984 */ /* 0x000fe20000000800 */
[----:B------:R-:W-:Y:S01]  /*4ce0*/  @!PT LDS RZ, [RZ] ;  /* 0x00000000fffff984 */ /* 0x000fe20000000800 */
[----:B------:R-:W-:Y:S01]  /*4cf0*/  @!PT LDS RZ, [RZ] ;  /* 0x00000000fffff984 */ /* 0x000fe20000000800 */
[----:B------:R2:W-:Y:S06]  /*4d00*/  MEMBAR.ALL.CTA ;  /* 0x0000000000007992 */ /* 0x0005ec0000008000 */
[----:B--2---:R-:W2:Y:S01]  /*4d10*/  FENCE.VIEW.ASYNC.S ;  /* 0x00000000000073c6 */ /* 0x004ea20000000000 */
[----:B------:R-:W1:Y:S08]  /*4d20*/  @!P1 LDC R12, c[0x0][0xb20] ;  /* 0x0002c800ff0c9b82 */ /* 0x000e700000000800 */
[----:B------:R-:W1:Y:S01]  /*4d30*/  @!P1 LDC R7, c[0x0][0xb0c] ;  /* 0x0002c300ff079b82 */ /* 0x000e620000000800 */
[----:B--2---:R2:W-:Y:S01]  /*4d40*/  SYNCS.ARRIVE.TRANS64.RED.A1T0 RZ, [R0+URZ], RZ ;  /* 0x000000ff00ff79a7 */ /* 0x0045e200081004ff */
[----:B---3--:R-:W-:Y:S04]  /*4d50*/  LOP3.LUT P4, RZ, R18, 0x1, RZ, 0xc0, !PT ;  /* 0x0000000112ff7812 */ /* 0x008fe8000788c0ff */
[----:B------:R-:W-:Y:S09]  /*4d60*/  P2R R76, PR, RZ, 0x10 ;  /* 0x00000010ff4c7803 */ /* 0x000ff20000000000 */
[----:B------:R-:W-:Y:S02]  /*4d70*/  @P4 MOV R30, R16 ;  /* 0x00000010001e4202 */ /* 0x000fe40000000f00 */
[----:B------:R-:W-:Y:S01]  /*4d80*/  @P4 LOP3.LUT R29, R17, 0xffff, RZ, 0xc0, !PT ;  /* 0x0000ffff111d4812 */ /* 0x000fe200078ec0ff */
[----:B--2-4-:R-:W-:Y:S06]  /*4d90*/  @!P0 BRA `(.L_x_82) ;  /* 0x0000000000a48947 */ /* 0x014fec0003800000 */
[----:B------:R-:W-:Y:S01]  /*4da0*/  IMAD.HI.U32 R0, R66, R25, RZ ;  /* 0x0000001942007227 */ /* 0x000fe200078e00ff */
[----:B------:R-:W-:Y:S02]  /*4db0*/  ISETP.NE.AND P0, PT, R24, 0x1, PT ;  /* 0x000000011800780c */ /* 0x000fe40003f05270 */
[----:B------:R-:W-:Y:S01]  /*4dc0*/  ISETP.NE.AND P2, PT, R26, 0x1, PT ;  /* 0x000000011a00780c */ /* 0x000fe20003f45270 */
[----:B------:R-:W-:Y:S01]  /*4dd0*/  IMAD.HI.U32 R4, R67, R60, RZ ;  /* 0x0000003c43047227 */ /* 0x000fe200078e00ff */
[----:B------:R-:W-:Y:S02]  /*4de0*/  SHF.R.U32.HI R0, RZ, R65, R0 ;  /* 0x00000041ff007219 */ /* 0x000fe40000011600 */
[----:B------:R-:W-:Y:S01]  /*4df0*/  ISETP.NE.AND P3, PT, R28, 0x1, PT ;  /* 0x000000011c00780c */ /* 0x000fe20003f65270 */
[----:B------:R-:W-:Y:S01]  /*4e00*/  IMAD.HI.U32 R6, R29, R25, RZ ;  /* 0x000000191d067227 */ /* 0x000fe200078e00ff */
[-C--:B------:R-:W-:Y:S02]  /*4e10*/  SHF.R.U32.HI R4, RZ, R61.reuse, R4 ;  /* 0x0000003dff047219 */ /* 0x080fe40000011604 */
[----:B------:R-:W-:Y:S01]  /*4e20*/  SEL R0, R66, R0, !P0 ;  /* 0x0000000042007207 */ /* 0x000fe20004000000 */
[----:B------:R-:W-:Y:S01]  /*4e30*/  IMAD.HI.U32 R5, R30, R60, RZ ;  /* 0x0000003c1e057227 */ /* 0x000fe200078e00ff */
[----:B------:R-:W-:Y:S03]  /*4e40*/  SEL R4, R67, R4, !P3 ;  /* 0x0000000443047207 */ /* 0x000fe60005800000 */
[-C--:B------:R-:W-:Y:S01]  /*4e50*/  IMAD.HI.U32 R3, R0, R22.reuse, RZ ;  /* 0x0000001600037227 */ /* 0x080fe200078e00ff */
[----:B------:R-:W-:Y:S03]  /*4e60*/  SHF.R.U32.HI R5, RZ, R61, R5 ;  /* 0x0000003dff057219 */ /* 0x000fe60000011605 */
[----:B------:R-:W-:Y:S01]  /*4e70*/  IMAD.HI.U32 R2, R4, R22, RZ ;  /* 0x0000001604027227 */ /* 0x000fe200078e00ff */
[----:B------:R-:W-:Y:S02]  /*4e80*/  @P2 SHF.R.U32.HI R0, RZ, R23, R3 ;  /* 0x00000017ff002219 */ /* 0x000fe40000011603 */
[----:B------:R-:W-:Y:S02]  /*4e90*/  SHF.R.U32.HI R3, RZ, R65, R6 ;  /* 0x00000041ff037219 */ /* 0x000fe40000011606 */
[----:B------:R-:W-:Y:S01]  /*4ea0*/  @P2 SHF.R.U32.HI R4, RZ, R23, R2 ;  /* 0x00000017ff042219 */ /* 0x000fe20000011602 */
[----:B------:R-:W-:Y:S01]  /*4eb0*/  IMAD R0, R26, R0, RZ ;  /* 0x000000001a007224 */ /* 0x000fe200078e02ff */
[----:B------:R-:W-:Y:S02]  /*4ec0*/  SEL R3, R29, R3, !P0 ;  /* 0x000000031d037207 */ /* 0x000fe40004000000 */
[----:B------:R-:W-:Y:S01]  /*4ed0*/  SEL R2, R30, R5, !P3 ;  /* 0x000000051e027207 */ /* 0x000fe20005800000 */
[----:B------:R-:W-:Y:S01]  /*4ee0*/  IMAD R5, R26, R4, RZ ;  /* 0x000000041a057224 */ /* 0x000fe200078e02ff */
[C---:B------:R-:W-:Y:S01]  /*4ef0*/  ISETP.GE.AND P0, PT, R3.reuse, R0, PT ;  /* 0x000000000300720c */ /* 0x040fe20003f06270 */
[C---:B------:R-:W-:Y:S03]  /*4f00*/  IMAD.HI.U32 R0, R3.reuse, R22, RZ ;  /* 0x0000001603007227 */ /* 0x040fe600078e00ff */
[C---:B------:R-:W-:Y:S02]  /*4f10*/  ISETP.GE.OR P0, PT, R2.reuse, R5, P0 ;  /* 0x000000050200720c */ /* 0x040fe40000706670 */
[----:B------:R-:W-:Y:S04]  /*4f20*/  SHF.R.U32.HI R0, RZ, R23, R0 ;  /* 0x00000017ff007219 */ /* 0x000fe80000011600 */
[C---:B------:R-:W-:Y:S05]  /*4f30*/  SEL R6, R3.reuse, R0, !P2 ;  /* 0x0000000003067207 */ /* 0x040fea0005000000 */
        /* <DEDUP_REMOVED lines=14> */
[----:B------:R-:W-:Y:S07]  /*5020*/  IMAD R29, R3, R24, R29 ;  /* 0x00000018031d7224 */ /* 0x000fee00078e021d */
.L_x_82:
[----:B-1----:R-:W-:Y:S01]  /*5030*/  @!P1 ISETP.NE.AND P0, PT, R8, 0x1, PT ;  /* 0x000000010800980c */ /* 0x002fe20003f05270 */
[----:B------:R-:W-:Y:S01]  /*5040*/  @!P1 IMAD.HI.U32 R0, R30, R10, RZ ;  /* 0x0000000a1e009227 */ /* 0x000fe200078e00ff */
[----:B------:R-:W-:Y:S01]  /*5050*/  @!P1 ISETP.NE.AND P2, PT, R7, 0x1, PT ;  /* 0x000000010700980c */ /* 0x000fe20003f45270 */
[----:B------:R-:W-:Y:S01]  /*5060*/  ULOP3.LUT UP0, URZ, UR52, 0x3f0, URZ, 0xc0, !UPT ;  /* 0x000003f034ff7892 */ /* 0x000fe2000f80c0ff */
[----:B------:R-:W-:Y:S01]  /*5070*/  R2UR UR42, R15 ;  /* 0x000000000f2a72ca */ /* 0x000fe200000e0000 */
[C---:B------:R-:W-:Y:S01]  /*5080*/  @!P1 IMAD.HI.U32 R2, R29.reuse, R9, RZ ;  /* 0x000000091d029227 */ /* 0x040fe200078e00ff */
[----:B------:R-:W-:Y:S02]  /*5090*/  @!P1 SHF.R.U32.HI R0, RZ, R11, R0 ;  /* 0x0000000bff009219 */ /* 0x000fe40000011600 */
[----:B------:R-:W-:Y:S01]  /*50a0*/  R2UR UR41, R14 ;  /* 0x000000000e2972ca */ /* 0x000fe200000e0000 */
[----:B------:R-:W-:Y:S01]  /*50b0*/  VIADD R78, R78, 0x1 ;  /* 0x000000014e4e7836 */ /* 0x000fe20000000000 */
[----:B------:R-:W-:Y:S02]  /*50c0*/  @!P1 SHF.R.U32.HI R2, RZ, R12, R2 ;  /* 0x0000000cff029219 */ /* 0x000fe40000011602 */
[----:B------:R-:W-:Y:S02]  /*50d0*/  @!P1 SEL R3, R30, R0, !P2 ;  /* 0x000000001e039207 */ /* 0x000fe40005000000 */
[----:B------:R-:W-:Y:S02]  /*50e0*/  @!P1 SEL R2, R29, R2, !P0 ;  /* 0x000000021d029207 */ /* 0x000fe40004000000 */
[----:B------:R-:W-:Y:S01]  /*50f0*/  @P4 SHF.R.U32.HI R70, RZ, 0x10, R17 ;  /* 0x00000010ff464819 */ /* 0x000fe20000011611 */
[----:B------:R-:W-:Y:S02]  /*5100*/  USHF.L.U32 UR42, UR42, 0x6, URZ ;  /* 0x000000062a2a7899 */ /* 0x000fe400080006ff */
[----:B------:R-:W-:Y:S02]  /*5110*/  @!P1 IMAD.IADD R0, R2, 0x1, -R3 ;  /* 0x0000000102009824 */ /* 0x000fe400078e0a03 */
[----:B------:R-:W-:Y:S01]  /*5120*/  @!P1 IMAD.IADD R2, R3, 0x1, -R2 ;  /* 0x0000000103029824 */ /* 0x000fe200078e0a02 */
[----:B------:R-:W-:Y:S01]  /*5130*/  USHF.L.U32 UR41, UR41, 0x6, URZ ;  /* 0x0000000629297899 */ /* 0x000fe200080006ff */
[----:B------:R-:W-:Y:S02]  /*5140*/  @!P1 IMAD R30, R0, R7, R30 ;  /* 0x00000007001e9224 */ /* 0x000fe400078e021e */
[----:B------:R-:W-:Y:S01]  /*5150*/  @!P1 IMAD R29, R2, R8, R29 ;  /* 0x00000008021d9224 */ /* 0x000fe200078e021d */
[----:B------:R-:W-:Y:S08]  /*5160*/  BRA.U !UP0, `(.L_x_83) ;  /* 0x00000001087c7547 */ /* 0x000ff0000b800000 */
[----:B------:R-:W1:Y:S01]  /*5170*/  LDCU.64 UR8, c[0x4][0x80] ;  /* 0x01001000ff0877ac */ /* 0x000e620008000a00 */
[----:B------:R-:W-:Y:S01]  /*5180*/  MOV R2, 0x0 ;  /* 0x0000000000027802 */ /* 0x000fe20000000f00 */
[----:B------:R-:W-:Y:S02]  /*5190*/  HFMA2 R12, -RZ, RZ, 0, 5.9604644775390625e-08 ;  /* 0x00000001ff0c7431 */ /* 0x000fe400000001ff */
[----:B------:R-:W-:Y:S01]  /*51a0*/  IMAD.MOV.U32 R8, RZ, RZ, 0x70 ;  /* 0x00000070ff087424 */ /* 0x000fe200078e00ff */
[----:B------:R2:W3:Y:S01]  /*51b0*/  LDC.64 R14, c[0x4][R2] ;  /* 0x01000000020e7b82 */ /* 0x0004e20000000a00 */
[----:B------:R-:W4:Y:S01]  /*51c0*/  LDCU.64 UR6, c[0x4][0x88] ;  /* 0x01001100ff0677ac */ /* 0x000f220008000a00 */
[----:B------:R-:W-:Y:S01]  /*51d0*/  IMAD.MOV.U32 R13, RZ, RZ, RZ ;  /* 0x000000ffff0d7224 */ /* 0x000fe200078e00ff */
[----:B------:R-:W2:Y:S01]  /*51e0*/  LDCU.64 UR4, c[0x4][0x8] ;  /* 0x01000100ff0477ac */ /* 0x000ea20008000a00 */
[----:B-1----:R-:W-:Y:S01]  /*51f0*/  MOV R5, UR9 ;  /* 0x0000000900057c02 */ /* 0x002fe20008000f00 */
[----:B------:R-:W-:Y:S01]  /*5200*/  IMAD.U32 R4, RZ, RZ, UR8 ;  /* 0x00000008ff047e24 */ /* 0x000fe2000f8e00ff */
[----:B----4-:R-:W-:Y:S01]  /*5210*/  MOV R7, UR7 ;  /* 0x0000000700077c02 */ /* 0x010fe20008000f00 */
[----:B------:R-:W-:Y:S01]  /*5220*/  IMAD.U32 R6, RZ, RZ, UR6 ;  /* 0x00000006ff067e24 */ /* 0x000fe2000f8e00ff */
[----:B--2---:R-:W-:Y:S01]  /*5230*/  MOV R11, UR5 ;  /* 0x00000005000b7c02 */ /* 0x004fe20008000f00 */
[----:B------:R-:W-:Y:S02]  /*5240*/  IMAD.U32 R10, RZ, RZ, UR4 ;  /* 0x00000004ff0a7e24 */ /* 0x000fe4000f8e00ff */
[----:B------:R-:W-:Y:S07]  /*5250*/  LEPC R20, `(.L_x_84) ;  /* 0x000000001014794e */ /* 0x000fee0000000000 */
[----:B---3-5:R-:W-:Y:S05]  /*5260*/  CALL.ABS.NOINC R14 ;  /* 0x000000000e007343 */ /* 0x028fea0003c00000 */
.L_x_84:
[----:B------:R-:W1:Y:S01]  /*5270*/  LDCU.64 UR8, c[0x4][0x80] ;  /* 0x01001000ff0877ac */ /* 0x000e620008000a00 */
[----:B------:R-:W2:Y:S01]  /*5280*/  LDC.64 R2, c[0x4][R2] ;  /* 0x0100000002027b82 */ /* 0x000ea20000000a00 */
[----:B------:R-:W-:Y:S02]  /*5290*/  HFMA2 R12, -RZ, RZ, 0, 5.9604644775390625e-08 ;  /* 0x00000001ff0c7431 */ /* 0x000fe400000001ff */
[----:B------:R-:W-:Y:S02]  /*52a0*/  IMAD.MOV.U32 R8, RZ, RZ, 0x70 ;  /* 0x00000070ff087424 */ /* 0x000fe400078e00ff */
[----:B------:R-:W-:Y:S01]  /*52b0*/  IMAD.MOV.U32 R13, RZ, RZ, RZ ;  /* 0x000000ffff0d7224 */ /* 0x000fe200078e00ff */
[----:B------:R-:W3:Y:S01]  /*52c0*/  LDCU.64 UR6, c[0x4][0x88] ;  /* 0x01001100ff0677ac */ /* 0x000ee20008000a00 */
[----:B------:R-:W4:Y:S01]  /*52d0*/  LDCU.64 UR4, c[0x4][0x8] ;  /* 0x01000100ff0477ac */ /* 0x000f220008000a00 */
[----:B-1----:R-:W-:Y:S02]  /*52e0*/  MOV R4, UR8 ;  /* 0x0000000800047c02 */ /* 0x002fe40008000f00 */
[----:B------:R-:W-:Y:S02]  /*52f0*/  MOV R5, UR9 ;  /* 0x0000000900057c02 */ /* 0x000fe40008000f00 */
[----:B---3--:R-:W-:Y:S01]  /*5300*/  MOV R7, UR7 ;  /* 0x0000000700077c02 */ /* 0x008fe20008000f00 */
[----:B------:R-:W-:Y:S01]  /*5310*/  IMAD.U32 R6, RZ, RZ, UR6 ;  /* 0x00000006ff067e24 */ /* 0x000fe2000f8e00ff */
[----:B----4-:R-:W-:Y:S01]  /*5320*/  MOV R11, UR5 ;  /* 0x00000005000b7c02 */ /* 0x010fe20008000f00 */
[----:B------:R-:W-:Y:S02]  /*5330*/  IMAD.U32 R10, RZ, RZ, UR4 ;  /* 0x00000004ff0a7e24 */ /* 0x000fe4000f8e00ff */
[----:B------:R-:W-:Y:S07]  /*5340*/  LEPC R20, `(.L_x_83) ;  /* 0x000000001014794e */ /* 0x000fee0000000000 */
[----:B--2---:R-:W-:Y:S05]  /*5350*/  CALL.ABS.NOINC R2 ;  /* 0x0000000002007343 */ /* 0x004fea0003c00000 */
.L_x_83:
[----:B------:R-:W-:Y:S01]  /*5360*/  ISETP.NE.U32.AND P4, PT, R58, RZ, PT ;  /* 0x000000ff3a00720c */ /* 0x000fe20003f85070 */
[----:B------:R-:W-:Y:S01]  /*5370*/  UISETP.NE.AND UP2, UPT, UR53, URZ, UPT ;  /* 0x000000ff3500728c */ /* 0x000fe2000bf45270 */
[----:B------:R-:W-:Y:S01]  /*5380*/  ISETP.NE.U32.AND P2, PT, RZ, UR38, PT ;  /* 0x00000026ff007c0c */ /* 0x000fe2000bf45070 */
[----:B------:R-:W-:Y:S01]  /*5390*/  UISETP.NE.U32.AND UP1, UPT, UR44, URZ, UPT ;  /* 0x000000ff2c00728c */ /* 0x000fe2000bf25070 */
[----:B------:R-:W-:Y:S01]  /*53a0*/  ISETP.NE.AND.EX P4, PT, R59, RZ, PT, P4 ;  /* 0x000000ff3b00720c */ /* 0x000fe20003f85340 */
[----:B------:R-:W-:Y:S01]  /*53b0*/  UPLOP3.LUT UP0, UPT, UPT, UPT, UPT, 0x40, 0x4 ;  /* 0x000000000004789c */ /* 0x000fe20003f0e870 */
[----:B------:R-:W-:Y:S01]  /*53c0*/  ISETP.NE.AND.EX P2, PT, RZ, UR39, PT, P2 ;  /* 0x00000027ff007c0c */ /* 0x000fe2000bf45320 */
[----:B------:R-:W-:Y:S01]  /*53d0*/  UISETP.NE.AND.EX UP1, UPT, UR45, URZ, UPT, UP1 ;  /* 0x000000ff2d00728c */ /* 0x000fe2000bf25310 */
[----:B------:R-:W-:Y:S04]  /*53e0*/  PLOP3.LUT P1, PT, PT, PT, UP2, 0x80, 0x8 ;  /* 0x000000000008781c */ /* 0x000fe80003f2f028 */
[----:B------:R-:W-:Y:S06]  /*53f0*/  @UP2 UPLOP3.LUT UP0, UPT, UPT, UPT, UP1, 0x80, 0x8 ;  /* 0x000000000008289c */ /* 0x000fec0003f0f010 */
[----:B------:R-:W-:Y:S01]  /*5400*/  PLOP3.LUT P0, PT, PT, PT, UP0, 0x80, 0x8 ;  /* 0x000000000008781c */ /* 0x000fe20003f0f008 */
[----:B------:R-:W-:Y:S01]  /*5410*/  @!UPT UIADD3 URZ, UPT, UPT, URZ, URZ, URZ ;  /* 0x000000fffffff290 */ /* 0x000fe2000fffe0ff */
[----:B------:R-:W-:Y:S11]  /*5420*/  BRA.U !UP1, `(.L_x_85) ;  /* 0x0000000109387547 */ /* 0x000ff6000b800000 */
[----:B------:R-:W-:Y:S01]  /*5430*/  UISETP.NE.U32.AND UP0, UPT, UR38, URZ, UPT ;  /* 0x000000ff2600728c */ /* 0x000fe2000bf05070 */
[----:B------:R-:W-:Y:S02]  /*5440*/  HFMA2 R0, -RZ, RZ, 0, 5.9604644775390625e-08 ;  /* 0x00000001ff007431 */ /* 0x000fe400000001ff */
[----:B------:R-:W-:Y:S01]  /*5450*/  IMAD.MOV.U32 R64, RZ, RZ, 0x1 ;  /* 0x00000001ff407424 */ /* 0x000fe200078e00ff */
[----:B------:R-:W-:Y:S06]  /*5460*/  UISETP.NE.AND.EX UP0, UPT, UR39, URZ, UPT, UP0 ;  /* 0x000000ff2700728c */ /* 0x000fec000bf05300 */
[----:B------:R-:W-:Y:S05]  /*5470*/  PLOP3.LUT P3, PT, PT, PT, UP0, 0x80, 0x8 ;  /* 0x000000000008781c */ /* 0x000fea0003f6f008 */
[----:B------:R-:W1:Y:S01]  /*5480*/  @UP0 LDCU.64 UR6, c[0x0][0x888] ;  /* 0x00011100ff0607ac */ /* 0x000e620008000a00 */
[----:B------:R-:W-:Y:S07]  /*5490*/  @UP0 UIMAD UR4, UR36, UR44, URZ ;  /* 0x0000002c240402a4 */ /* 0x000fee000f8e02ff */
[----:B------:R-:W-:Y:S01]  /*54a0*/  @!P3 PRMT R64, R0, 0x7610, R64 ;  /* 0x000076100040b816 */ /* 0x000fe20000000040 */
[----:B-1----:R-:W-:Y:S03]  /*54b0*/  @UP0 UIMAD.WIDE UR6, UR4, 0x4, UR6 ;  /* 0x00000004040608a5 */ /* 0x002fe6000f8e0206 */
[----:B------:R-:W1:Y:S03]  /*54c0*/  @!UP0 LDCU UR4, c[0x0][0x880] ;  /* 0x00011000ff0487ac */ /* 0x000e660008000800 */
[----:B------:R-:W-:Y:S01]  /*54d0*/  IMAD.U32 R2, RZ, RZ, UR6 ;  /* 0x00000006ff027e24 */ /* 0x000fe2000f8e00ff */
[----:B------:R-:W-:Y:S05]  /*54e0*/  MOV R3, UR7 ;  /* 0x0000000700037c02 */ /* 0x000fea0008000f00 */
[----:B-----5:R2:W5:Y:S02]  /*54f0*/  @P3 LDG.E R35, desc[UR46][R2.64] ;  /* 0x0000002e02233981 */ /* 0x020564000c1e1900 */
[----:B-12---:R-:W-:Y:S02]  /*5500*/  @!P3 IMAD.U32 R35, RZ, RZ, UR4 ;  /* 0x00000004ff23be24 */ /* 0x006fe4000f8e00ff */
.L_x_85:
[----:B------:R-:W-:Y:S05]  /*5510*/  @!P4 BRA `(.L_x_86) ;  /* 0x000000000020c947 */ /* 0x000fea0003800000 */
[----:B------:R-:W-:Y:S04]  /*5520*/  ISETP.NE.U32.AND P3, PT, R56, RZ, PT ;  /* 0x000000ff3800720c */ /* 0x000fe80003f65070 */
[----:B------:R-:W-:Y:S11]  /*5530*/  ISETP.NE.AND.EX P3, PT, R57, RZ, PT, P3 ;  /* 0x000000ff3900720c */ /* 0x000ff60003f65330 */
[----:B------:R-:W-:Y:S02]  /*5540*/  @!UPT UIADD3 URZ, UPT, UPT, URZ, URZ, URZ ;  /* 0x000000fffffff290 */ /* 0x000fe4000fffe0ff */
[----:B------:R-:W1:Y:S01]  /*5550*/  @P3 LDC.64 R2, c[0x0][0x8a8] ;  /* 0x00022a00ff023b82 */ /* 0x000e620000000a00 */
[----:B------:R-:W-:Y:S04]  /*5560*/  @P3 IMAD R0, R58, UR36, RZ ;  /* 0x000000243a003c24 */ /* 0x000fe8000f8e02ff */
[----:B-1----:R-:W-:Y:S05]  /*5570*/  @P3 IMAD.WIDE R2, R0, 0x4, R2 ;  /* 0x0000000400023825 */ /* 0x002fea00078e0202 */
[----:B-----5:R1:W5:Y:S02]  /*5580*/  @P3 LDG.E R33, desc[UR46][R2.64] ;  /* 0x0000002e02213981 */ /* 0x020364000c1e1900 */
[----:B-1----:R-:W2:Y:S02]  /*5590*/  @!P3 LDC R33, c[0x0][0x8a0] ;  /* 0x00022800ff21bb82 */ /* 0x002ea40000000800 */
.L_x_86:
[----:B-----5:R-:W-:Y:S01]  /*55a0*/  FSETP.NEU.AND P3, PT, R35, RZ, PT ;  /* 0x000000ff2300720b */ /* 0x020fe20003f6d000 */
[----:B------:R-:W-:Y:S01]  /*55b0*/  IMAD.U32 R2, RZ, RZ, UR56 ;  /* 0x00000038ff027e24 */ /* 0x000fe2000f8e00ff */
[----:B------:R-:W-:Y:S01]  /*55c0*/  SEL R5, RZ, 0xffffffff, P2 ;  /* 0xffffffffff057807 */ /* 0x000fe20001000000 */
[----:B------:R-:W-:Y:S01]  /*55d0*/  ULOP3.LUT UR4, UR51, 0x1, URZ, 0x3c, !UPT ;  /* 0x0000000133047892 */ /* 0x000fe2000f8e3cff */
[----:B------:R-:W-:Y:S01]  /*55e0*/  @P1 LOP3.LUT P2, RZ, R64, 0xff, RZ, 0xc0, !PT ;  /* 0x000000ff40ff1812 */ /* 0x000fe2000784c0ff */
[----:B------:R-:W-:Y:S01]  /*55f0*/  BSSY B1, `(.L_x_87) ;  /* 0x000004b000017945 */ /* 0x000fe20003800000 */
[----:B------:R-:W-:Y:S01]  /*5600*/  @P1 SEL R0, RZ, 0xffffffff, P3 ;  /* 0xffffffffff001807 */ /* 0x000fe20001800000 */
[----:B------:R-:W-:Y:S01]  /*5610*/  IMAD.MOV.U32 R85, RZ, RZ, 0x1 ;  /* 0x00000001ff557424 */ /* 0x000fe200078e00ff */
[----:B------:R-:W-:Y:S01]  /*5620*/  LEA R2, R2, UR48, 0x3 ;  /* 0x0000003002027c11 */ /* 0x000fe2000f8e18ff */
[----:B------:R-:W-:Y:S01]  /*5630*/  IMAD.U32 R83, RZ, RZ, UR4 ;  /* 0x00000004ff537e24 */ /* 0x000fe2000f8e00ff */
[----:B------:R-:W-:Y:S01]  /*5640*/  @P0 SEL R0, R5, R0, !P2 ;  /* 0x0000000005000207 */ /* 0x000fe20005000000 */
[----:B------:R-:W-:Y:S01]  /*5650*/  IMAD.U32 R84, RZ, RZ, UR56 ;  /* 0x00000038ff547e24 */ /* 0x000fe2000f8e00ff */
[C---:B------:R-:W-:Y:S02]  /*5660*/  LEA R82, R31.reuse, UR48, 0x3 ;  /* 0x000000301f527c11 */ /* 0x040fe4000f8e18ff */
[----:B------:R-:W-:Y:S02]  /*5670*/  CS2R R54, SRZ ;  /* 0x0000000000367805 */ /* 0x000fe4000001ff00 */
[----:B------:R-:W-:Y:S02]  /*5680*/  @P1 LOP3.LUT R0, R0, 0x1, RZ, 0xc0, !PT ;  /* 0x0000000100001812 */ /* 0x000fe400078ec0ff */
[----:B------:R-:W-:Y:S02]  /*5690*/  CS2R R52, SRZ ;  /* 0x0000000000347805 */ /* 0x000fe4000001ff00 */
[----:B------:R-:W-:Y:S02]  /*56a0*/  SHF.L.U32 R3, R72, 0x1f, RZ ;  /* 0x0000001f48037819 */ /* 0x000fe400000006ff */
[----:B------:R-:W-:Y:S02]  /*56b0*/  CS2R R50, SRZ ;  /* 0x0000000000327805 */ /* 0x000fe4000001ff00 */
[----:B------:R-:W-:Y:S02]  /*56c0*/  ISETP.NE.U32.OR P5, PT, R0, 0x1, !P1 ;  /* 0x000000010000780c */ /* 0x000fe40004fa5470 */
[----:B------:R-:W-:Y:S02]  /*56d0*/  CS2R R48, SRZ ;  /* 0x0000000000307805 */ /* 0x000fe4000001ff00 */
[----:B------:R-:W-:Y:S02]  /*56e0*/  PLOP3.LUT P2, PT, PT, PT, UP1, 0x80, 0x8 ;  /* 0x000000000008781c */ /* 0x000fe40003f4f018 */
[----:B------:R-:W-:Y:S02]  /*56f0*/  CS2R R46, SRZ ;  /* 0x00000000002e7805 */ /* 0x000fe4000001ff00 */
[----:B------:R-:W-:Y:S02]  /*5700*/  LEA.HI R34, R31, R31, RZ, 0x1 ;  /* 0x0000001f1f227211 */ /* 0x000fe400078f08ff */
[----:B------:R-:W-:Y:S02]  /*5710*/  CS2R R44, SRZ ;  /* 0x00000000002c7805 */ /* 0x000fe4000001ff00 */
[----:B------:R-:W-:Y:S02]  /*5720*/  LOP3.LUT P4, R77, R64, 0xff, RZ, 0xc0, !PT ;  /* 0x000000ff404d7812 */ /* 0x000fe4000788c0ff */
[----:B------:R-:W-:Y:S02]  /*5730*/  CS2R R42, SRZ ;  /* 0x00000000002a7805 */ /* 0x000fe4000001ff00 */
[----:B------:R-:W-:Y:S02]  /*5740*/  SEL R4, RZ, 0xffffffff, P3 ;  /* 0xffffffffff047807 */ /* 0x000fe40001800000 */
[----:B------:R-:W-:Y:S02]  /*5750*/  CS2R R40, SRZ ;  /* 0x0000000000287805 */ /* 0x000fe4000001ff00 */
[----:B------:R-:W-:Y:S02]  /*5760*/  P2R R79, PR, RZ, 0x20 ;  /* 0x00000020ff4f7803 */ /* 0x000fe40000000000 */
[----:B------:R-:W-:Y:S02]  /*5770*/  @P5 SHF.L.U32 R0, R83, 0x1f, RZ ;  /* 0x0000001f53005819 */ /* 0x000fe400000006ff */
[----:B------:R-:W-:Y:S02]  /*5780*/  @P2 SEL R4, R5, R4, !P4 ;  /* 0x0000000405042207 */ /* 0x000fe40006000000 */
[----:B------:R1:W3:Y:S02]  /*5790*/  @P5 SYNCS.PHASECHK.TRANS64.TRYWAIT P1, [R2+URZ+0x50], R0 ;  /* 0x00005000020055a7 */ /* 0x0002e400080211ff */
[----:B------:R-:W-:Y:S04]  /*57a0*/  LOP3.LUT R4, R4, 0x1, RZ, 0xc0, !PT ;  /* 0x0000000104047812 */ /* 0x000fe800078ec0ff */
[----:B------:R-:W-:Y:S04]  /*57b0*/  ISETP.NE.U32.AND P2, PT, R4, 0x1, PT ;  /* 0x000000010400780c */ /* 0x000fe80003f45070 */
[----:B------:R-:W-:Y:S01]  /*57c0*/  P2R R86, PR, RZ, 0x4 ;  /* 0x00000004ff567803 */ /* 0x000fe20000000000 */
[----:B------:R4:W2:Y:S01]  /*57d0*/  SYNCS.PHASECHK.TRANS64.TRYWAIT P0, [R82+URZ+0xb0], R3 ;  /* 0x0000b003520075a7 */ /* 0x0008a200080011ff */
[C---:B-1----:R-:W-:Y:S01]  /*57e0*/  IMAD.SHL.U32 R0, R34.reuse, 0x20, RZ ;  /* 0x0000002022007824 */ /* 0x042fe200078e00ff */
[----:B------:R-:W-:Y:S04]  /*57f0*/  LOP3.LUT R34, R34, 0xffe, RZ, 0xc0, !PT ;  /* 0x00000ffe22227812 */ /* 0x000fe800078ec0ff */
[----:B------:R-:W-:Y:S01]  /*5800*/  LOP3.LUT R0, R0, 0xffffffc0, RZ, 0xc0, !PT ;  /* 0xffffffc000007812 */ /* 0x000fe200078ec0ff */
[----:B------:R-:W-:Y:S04]  /*5810*/  IMAD.IADD R34, R31, 0x1, -R34 ;  /* 0x000000011f227824 */ /* 0x000fe800078e0a22 */
[----:B------:R-:W-:Y:S04]  /*5820*/  IMAD.IADD R0, R32, 0x1, R0 ;  /* 0x0000000120007824 */ /* 0x000fe800078e0200 */
[----:B------:R-:W-:Y:S01]  /*5830*/  IMAD R34, R34, 0x100000, R0 ;  /* 0x0010000022227824 */ /* 0x000fe200078e0200 */
[----:B---3--:R-:W-:Y:S01]  /*5840*/  @P5 SEL R85, RZ, 0x1, !P1 ;  /* 0x00000001ff555807 */ /* 0x008fe20004800000 */
[----:B----4-:R-:W-:Y:S06]  /*5850*/  @!P5 BRA `(.L_x_88) ;  /* 0x000000000090d947 */ /* 0x010fec0003800000 */
[----:B------:R-:W-:Y:S01]  /*5860*/  HFMA2 R47, -RZ, RZ, 0, 0 ;  /* 0x00000000ff2f7431 */ /* 0x000fe200000001ff */
[----:B------:R-:W-:Y:S01]  /*5870*/  ISETP.NE.AND P1, PT, R85, RZ, PT ;  /* 0x000000ff5500720c */ /* 0x000fe20003f25270 */
[----:B------:R-:W-:Y:S01]  /*5880*/  IMAD.U32 R5, RZ, RZ, UR56 ;  /* 0x00000038ff057e24 */ /* 0x000fe2000f8e00ff */
[----:B------:R-:W-:Y:S11]  /*5890*/  BSSY B0, `(.L_x_89) ;  /* 0x0000005000007945 */ /* 0x000ff60003800000 */
[----:B------:R-:W-:Y:S05]  /*58a0*/  @P1 BRA `(.L_x_90) ;  /* 0x00000000000c1947 */ /* 0x000fea0003800000 */
[----:B------:R-:W-:Y:S04]  /*58b0*/  SHF.L.U32 R0, R83, 0x1f, RZ ;  /* 0x0000001f53007819 */ /* 0x000fe800000006ff */
[----:B------:R-:W1:Y:S02]  /*58c0*/  SYNCS.PHASECHK.TRANS64.TRYWAIT P1, [R2+URZ+0x50], R0 ;  /* 0x00005000020075a7 */ /* 0x000e6400080211ff */
[----:B-1----:R-:W-:Y:S05]  /*58d0*/  @!P1 BRA `(.L_x_91) ;  /* 0x0000001c00509947 */ /* 0x002fea0003800000 */
.L_x_90:
[----:B------:R-:W-:Y:S05]  /*58e0*/  BSYNC B0 ;  /* 0x0000000000007941 */ /* 0x000fea0003800000 */
.L_x_89:
[----:B------:R-:W-:Y:S01]  /*58f0*/  ISETP.NE.AND P1, PT, R86, RZ, PT ;  /* 0x000000ff5600720c */ /* 0x000fe20003f25270 */
[----:B------:R-:W-:Y:S01]  /*5900*/  IMAD.MOV.U32 R46, RZ, RZ, RZ ;  /* 0x000000ffff2e7224 */ /* 0x000fe200078e00ff */
[----:B------:R-:W-:Y:S02]  /*5910*/  CS2R R44, SRZ ;  /* 0x00000000002c7805 */ /* 0x000fe4000001ff00 */
[----:B------:R-:W-:Y:S02]  /*5920*/  CS2R R42, SRZ ;  /* 0x00000000002a7805 */ /* 0x000fe4000001ff00 */
[----:B------:R-:W-:Y:S02]  /*5930*/  CS2R R40, SRZ ;  /* 0x0000000000287805 */ /* 0x000fe4000001ff00 */
[----:B------:R-:W-:Y:S02]  /*5940*/  CS2R R50, SRZ ;  /* 0x0000000000327805 */ /* 0x000fe4000001ff00 */
[----:B------:R-:W-:Y:S02]  /*5950*/  CS2R R48, SRZ ;  /* 0x0000000000307805 */ /* 0x000fe4000001ff00 */
[----:B------:R-:W-:Y:S02]  /*5960*/  CS2R R54, SRZ ;  /* 0x0000000000367805 */ /* 0x000fe4000001ff00 */
[----:B------:R-:W-:Y:S01]  /*5970*/  CS2R R52, SRZ ;  /* 0x0000000000347805 */ /* 0x000fe2000001ff00 */
[----:B------:R-:W-:Y:S01]  /*5980*/  @P1 IMAD R5, R5, 0x800, R68 ;  /* 0x0000080005051824 */ /* 0x000fe200078e0244 */
[----:B------:R-:W-:Y:S05]  /*5990*/  @P1 WARPSYNC.ALL ;  /* 0x0000000000001948 */ /* 0x000fea0003800000 */
[----:B------:R-:W-:Y:S01]  /*59a0*/  @P1 LEA R5, R5, UR48, 0x2 ;  /* 0x0000003005051c11 */ /* 0x000fe2000f8e10ff */
[----:B------:R-:W-:Y:S04]  /*59b0*/  UIADD3 UR5, UPT, UPT, UR56, 0x1, URZ ;  /* 0x0000000138057890 */ /* 0x000fe8000fffe0ff */
[----:B------:R3:W4:Y:S01]  /*59c0*/  @P1 LDSM.16.M88.4 R40, [R5+0x400] ;  /* 0x000400000528183b */ /* 0x0007220000000200 */
[----:B------:R-:W-:Y:S01]  /*59d0*/  @P1 VIADD R4, R5, 0x400 ;  /* 0x0000040005041836 */ /* 0x000fe20000000000 */
[----:B------:R-:W-:Y:S01]  /*59e0*/  UISETP.NE.AND UP0, UPT, UR5, 0x3, UPT ;  /* 0x000000030500788c */ /* 0x000fe2000bf05270 */
[C-C-:B-1----:R-:W-:Y:S02]  /*59f0*/  @P1 IMAD R2, R74.reuse, 0x4, R5.reuse ;  /* 0x000000044a021824 */ /* 0x142fe400078e0205 */
[C---:B------:R-:W-:Y:S01]  /*5a00*/  @P1 IMAD R4, R73.reuse, 0x4, R4 ;  /* 0x0000000449041824 */ /* 0x040fe200078e0204 */
[----:B------:R-:W-:Y:S01]  /*5a10*/  USEL UR4, URZ, 0x1, UP0 ;  /* 0x00000001ff047887 */ /* 0x000fe20008000000 */
[----:B------:R-:W-:Y:S01]  /*5a20*/  @P1 IMAD R0, R73, 0x4, R5 ;  /* 0x0000000449001824 */ /* 0x000fe200078e0205 */
[----:B------:R3:W1:Y:S01]  /*5a30*/  @P1 LDSM.16.M88.4 R44, [R2+0x400] ;  /* 0x00040000022c183b */ /* 0x0006620000000200 */
[----:B------:R-:W-:Y:S01]  /*5a40*/  @P1 IMAD R4, R74, 0x4, R4 ;  /* 0x000000044a041824 */ /* 0x000fe200078e0204 */
[----:B------:R-:W-:Y:S02]  /*5a50*/  USEL UR5, UR5, URZ, UP0 ;  /* 0x000000ff05057287 */ /* 0x000fe40008000000 */
[----:B------:R3:W1:Y:S01]  /*5a60*/  @P1 LDSM.16.M88.4 R48, [R0+0x400] ;  /* 0x000400000030183b */ /* 0x0006620000000200 */
[----:B------:R-:W-:Y:S03]  /*5a70*/  LOP3.LUT R83, R83, UR4, RZ, 0x3c, !PT ;  /* 0x0000000453537c12 */ /* 0x000fe6000f8e3cff */
[----:B------:R3:W1:Y:S01]  /*5a80*/  @P1 LDSM.16.M88.4 R52, [R4] ;  /* 0x000000000434183b */ /* 0x0006620000000200 */
[----:B------:R-:W-:Y:S03]  /*5a90*/  IMAD.U32 R84, RZ, RZ, UR5 ;  /* 0x00000005ff547e24 */ /* 0x000fe6000f8e00ff */
.L_x_88:
[----:B------:R-:W-:Y:S05]  /*5aa0*/  BSYNC B1 ;  /* 0x0000000000017941 */ /* 0x000fea0003800000 */
.L_x_87:
[----:B---3--:R-:W-:Y:S04]  /*5ab0*/  SHF.R.U32.HI R0, RZ, 0x15, R34 ;  /* 0x00000015ff007819 */ /* 0x008fe80000011622 */
[----:B------:R-:W-:Y:S01]  /*5ac0*/  LOP3.LUT P1, RZ, R0, 0x3, R69, 0x48, !PT ;  /* 0x0000000300ff7812 */ /* 0x000fe20007824845 */
[----:B------:R-:W-:Y:S01]  /*5ad0*/  @!UPT UIADD3 URZ, UPT, UPT, URZ, URZ, URZ ;  /* 0x000000fffffff290 */ /* 0x000fe2000fffe0ff */
[----:B--2---:R-:W-:Y:S11]  /*5ae0*/  @P0 BRA `(.L_x_92) ;  /* 0x0000000000080947 */ /* 0x004ff60003800000 */
[----:B------:R-:W2:Y:S02]  /*5af0*/  SYNCS.PHASECHK.TRANS64.TRYWAIT P0, [R82+URZ+0xb0], R3 ;  /* 0x0000b003520075a7 */ /* 0x000ea400080011ff */
[----:B--2---:R-:W-:Y:S05]  /*5b00*/  @!P0 BRA `(.L_x_93) ;  /* 0x0000001800d88947 */ /* 0x004fea0003800000 */
.L_x_92:
[----:B------:R-:W-:Y:S05]  /*5b10*/  @!P1 BRA `(.L_x_94) ;  /* 0x0000000000409947 */ /* 0x000fea0003800000 */
[----:B------:R-:W3:Y:S01]  /*5b20*/  LDCU.64 UR8, c[0x4][0x70] ;  /* 0x01000e00ff0877ac */ /* 0x000ee20008000a00 */
[----:B--2---:R-:W-:Y:S01]  /*5b30*/  MOV R3, 0x0 ;  /* 0x0000000000037802 */ /* 0x004fe20000000f00 */
[----:B------:R-:W-:Y:S02]  /*5b40*/  HFMA2 R12, -RZ, RZ, 0, 5.9604644775390625e-08 ;  /* 0x00000001ff0c7431 */ /* 0x000fe400000001ff */
[----:B------:R-:W-:Y:S02]  /*5b50*/  IMAD.MOV.U32 R8, RZ, RZ, 0x192 ;  /* 0x00000192ff087424 */ /* 0x000fe400078e00ff */
[----:B------:R-:W-:Y:S01]  /*5b60*/  IMAD.MOV.U32 R13, RZ, RZ, RZ ;  /* 0x000000ffff0d7224 */ /* 0x000fe200078e00ff */
[----:B------:R-:W2:Y:S01]  /*5b70*/  LDCU.64 UR6, c[0x4][0x78] ;  /* 0x01000f00ff0677ac */ /* 0x000ea20008000a00 */
[----:B------:R-:W1:Y:S01]  /*5b80*/  LDC.64 R2, c[0x4][R3] ;  /* 0x0100000003027b82 */ /* 0x000e620000000a00 */
[----:B------:R-:W5:Y:S01]  /*5b90*/  LDCU.64 UR4, c[0x4][0x10] ;  /* 0x01000200ff0477ac */ /* 0x000f620008000a00 */
[----:B---3--:R-:W-:Y:S01]  /*5ba0*/  MOV R5, UR9 ;  /* 0x0000000900057c02 */ /* 0x008fe20008000f00 */
[----:B------:R-:W-:Y:S01]  /*5bb0*/  IMAD.U32 R4, RZ, RZ, UR8 ;  /* 0x00000008ff047e24 */ /* 0x000fe2000f8e00ff */
[----:B--2---:R-:W-:Y:S01]  /*5bc0*/  MOV R7, UR7 ;  /* 0x0000000700077c02 */ /* 0x004fe20008000f00 */
[----:B------:R-:W-:Y:S01]  /*5bd0*/  IMAD.U32 R6, RZ, RZ, UR6 ;  /* 0x00000006ff067e24 */ /* 0x000fe2000f8e00ff */
[----:B-----5:R-:W-:Y:S01]  /*5be0*/  MOV R11, UR5 ;  /* 0x00000005000b7c02 */ /* 0x020fe20008000f00 */
[----:B------:R-:W-:Y:S02]  /*5bf0*/  IMAD.U32 R10, RZ, RZ, UR4 ;  /* 0x00000004ff0a7e24 */ /* 0x000fe4000f8e00ff */
[----:B------:R-:W-:Y:S07]  /*5c00*/  LEPC R20, `(.L_x_94) ;  /* 0x000000001014794e */ /* 0x000fee0000000000 */
[----:B-1--4-:R-:W-:Y:S05]  /*5c10*/  CALL.ABS.NOINC R2 ;  /* 0x0000000002007343 */ /* 0x012fea0003c00000 */
.L_x_94:
[----:B------:R-:W-:Y:S05]  /*5c20*/  WARPSYNC.ALL ;  /* 0x0000000000007948 */ /* 0x000fea0003800000 */
[----:B------:R-:W-:Y:S01]  /*5c30*/  R2UR UR4, R34 ;  /* 0x00000000220472ca */ /* 0x000fe200000e0000 */
[----:B------:R-:W-:Y:S01]  /*5c40*/  BSSY.RECONVERGENT B0, `(.L_x_95) ;  /* 0x000003e000007945 */ /* 0x000fe20003800200 */
[----:B------:R-:W-:Y:S02]  /*5c50*/  MOV R20, UR56 ;  /* 0x0000003800147c02 */ /* 0x000fe40008000f00 */
[----:B------:R-:W-:Y:S02]  /*5c60*/  SHF.L.U32 R80, R74, 0x2, RZ ;  /* 0x000000024a507819 */ /* 0x000fe400000006ff */
[----:B------:R-:W-:Y:S02]  /*5c70*/  LEA R20, R20, R68, 0xb ;  /* 0x0000004414147211 */ /* 0x000fe400078e58ff */
[----:B------:R-:W-:Y:S02]  /*5c80*/  SHF.L.U32 R81, R73, 0x2, RZ ;  /* 0x0000000249517819 */ /* 0x000fe400000006ff */
[----:B------:R-:W-:Y:S02]  /*5c90*/  LEA R20, R20, UR48, 0x2 ;  /* 0x0000003014147c11 */ /* 0x000fe4000f8e10ff */
[----:B------:R-:W-:Y:S01]  /*5ca0*/  ISETP.NE.AND P0, PT, R75, RZ, PT ;  /* 0x000000ff4b00720c */ /* 0x000fe20003f05270 */
[----:B------:R-:W3:Y:S02]  /*5cb0*/  LDTM.16dp128bit.x8 R4, tmem[UR4] ;  /* 0x00000004000479ee */ /* 0x000ee40008180000 */
[C---:B---3--:R-:W-:Y:S01]  /*5cc0*/  FMUL R0, R33.reuse, R4 ;  /* 0x0000000421007220 */ /* 0x048fe20000400000 */
[C---:B------:R-:W-:Y:S01]  /*5cd0*/  FMUL R2, R33.reuse, R5 ;  /* 0x0000000521027220 */ /* 0x040fe20000400000 */
[C---:B--2---:R-:W-:Y:S01]  /*5ce0*/  FMUL R3, R33.reuse, R6 ;  /* 0x0000000621037220 */ /* 0x044fe20000400000 */
[----:B------:R-:W-:Y:S01]  /*5cf0*/  FMUL R7, R33, R7 ;  /* 0x0000000721077220 */ /* 0x000fe20000400000 */
[----:B----4-:R-:W-:Y:S01]  /*5d00*/  FFMA R36, R35, R40, R0 ;  /* 0x0000002823247223 */ /* 0x010fe20000000000 */
[----:B------:R-:W-:Y:S01]  /*5d10*/  FMUL R4, R33, R8 ;  /* 0x0000000821047220 */ /* 0x000fe20000400000 */
[----:B------:R-:W-:Y:S01]  /*5d20*/  FFMA R37, R35, R41, R2 ;  /* 0x0000002923257223 */ /* 0x000fe20000000002 */
[----:B------:R-:W-:Y:S01]  /*5d30*/  FMUL R5, R33, R9 ;  /* 0x0000000921057220 */ /* 0x000fe20000400000 */
[----:B------:R-:W-:Y:S01]  /*5d40*/  FFMA R38, R35, R42, R3 ;  /* 0x0000002a23267223 */ /* 0x000fe20000000003 */
[----:B------:R-:W-:Y:S01]  /*5d50*/  FMUL R6, R33, R10 ;  /* 0x0000000a21067220 */ /* 0x000fe20000400000 */
[----:B------:R-:W-:Y:S01]  /*5d60*/  FFMA R39, R35, R43, R7 ;  /* 0x0000002b23277223 */ /* 0x000fe20000000007 */
[----:B------:R-:W-:Y:S01]  /*5d70*/  FMUL R11, R33, R11 ;  /* 0x0000000b210b7220 */ /* 0x000fe20000400000 */
[----:B-1----:R-:W-:Y:S01]  /*5d80*/  FFMA R4, R35, R44, R4 ;  /* 0x0000002c23047223 */ /* 0x002fe20000000004 */
[----:B------:R-:W-:Y:S01]  /*5d90*/  FMUL R8, R33, R12 ;  /* 0x0000000c21087220 */ /* 0x000fe20000400000 */
[----:B------:R-:W-:Y:S01]  /*5da0*/  FFMA R5, R35, R45, R5 ;  /* 0x0000002d23057223 */ /* 0x000fe20000000005 */
[----:B------:R1:W-:Y:S01]  /*5db0*/  STSM.16.M88.4 [R20+0x400], R36 ;  /* 0x0004002414007844 */ /* 0x0003e20000000200 */
[----:B------:R-:W-:Y:S01]  /*5dc0*/  FMUL R9, R33, R13 ;  /* 0x0000000d21097220 */ /* 0x000fe20000400000 */
[----:B------:R-:W-:Y:S01]  /*5dd0*/  FFMA R6, R35, R46, R6 ;  /* 0x0000002e23067223 */ /* 0x000fe20000000006 */
[C---:B------:R-:W-:Y:S01]  /*5de0*/  FMUL R10, R33.reuse, R14 ;  /* 0x0000000e210a7220 */ /* 0x040fe20000400000 */
[----:B------:R-:W-:Y:S01]  /*5df0*/  FMUL R13, R33, R17 ;  /* 0x00000011210d7220 */ /* 0x000fe20000400000 */
[C---:B------:R-:W-:Y:S01]  /*5e00*/  IADD3 R17, PT, PT, R80.reuse, 0x400, R20 ;  /* 0x0000040050117810 */ /* 0x040fe20007ffe014 */
[----:B------:R-:W-:Y:S01]  /*5e10*/  FFMA R7, R35, R47, R11 ;  /* 0x0000002f23077223 */ /* 0x000fe2000000000b */
[----:B------:R-:W-:Y:S01]  /*5e20*/  FMUL R15, R33, R15 ;  /* 0x0000000f210f7220 */ /* 0x000fe20000400000 */
[----:B------:R-:W-:Y:S01]  /*5e30*/  FFMA R8, R35, R48, R8 ;  /* 0x0000003023087223 */ /* 0x000fe20000000008 */
[----:B------:R-:W-:Y:S01]  /*5e40*/  FMUL R12, R33, R16 ;  /* 0x00000010210c7220 */ /* 0x000fe20000400000 */
[C---:B------:R-:W-:Y:S01]  /*5e50*/  FFMA R9, R35.reuse, R49, R9 ;  /* 0x0000003123097223 */ /* 0x040fe20000000009 */
[----:B------:R1:W-:Y:S01]  /*5e60*/  STSM.16.M88.4 [R17], R4 ;  /* 0x0000000411007844 */ /* 0x0003e20000000200 */
[----:B------:R-:W-:Y:S01]  /*5e70*/  FFMA R10, R35, R50, R10 ;  /* 0x00000032230a7223 */ /* 0x000fe2000000000a */
[----:B------:R-:W-:Y:S01]  /*5e80*/  FMUL R14, R33, R18 ;  /* 0x00000012210e7220 */ /* 0x000fe20000400000 */
[----:B------:R-:W-:Y:S01]  /*5e90*/  IADD3 R16, PT, PT, R81, 0x400, R20 ;  /* 0x0000040051107810 */ /* 0x000fe20007ffe014 */
[----:B------:R-:W-:Y:S01]  /*5ea0*/  FFMA R11, R35, R51, R15 ;  /* 0x00000033230b7223 */ /* 0x000fe2000000000f */
[----:B------:R-:W-:Y:S01]  /*5eb0*/  FMUL R19, R33, R19 ;  /* 0x0000001321137220 */ /* 0x000fe20000400000 */
[C---:B------:R-:W-:Y:S01]  /*5ec0*/  FFMA R12, R35.reuse, R52, R12 ;  /* 0x00000034230c7223 */ /* 0x040fe2000000000c */
[C---:B------:R-:W-:Y:S01]  /*5ed0*/  FFMA R13, R35.reuse, R53, R13 ;  /* 0x00000035230d7223 */ /* 0x040fe2000000000d */
[C---:B------:R-:W-:Y:S01]  /*5ee0*/  FFMA R14, R35.reuse, R54, R14 ;  /* 0x00000036230e7223 */ /* 0x040fe2000000000e */
[----:B------:R1:W-:Y:S01]  /*5ef0*/  STSM.16.M88.4 [R16], R8 ;  /* 0x0000000810007844 */ /* 0x0003e20000000200 */
[----:B------:R-:W-:Y:S01]  /*5f00*/  IADD3 R0, PT, PT, R80, R16, RZ ;  /* 0x0000001050007210 */ /* 0x000fe20007ffe0ff */
[----:B------:R-:W-:Y:S05]  /*5f10*/  FFMA R15, R35, R55, R19 ;  /* 0x00000037230f7223 */ /* 0x000fea0000000013 */
[----:B------:R1:W-:Y:S01]  /*5f20*/  STSM.16.M88.4 [R0], R12 ;  /* 0x0000000c00007844 */ /* 0x0003e20000000200 */
[----:B------:R-:W-:Y:S01]  /*5f30*/  @!PT LDS RZ, [RZ] ;  /* 0x00000000fffff984 */ /* 0x000fe20000000800 */
[----:B------:R-:W-:Y:S01]  /*5f40*/  @!PT LDS RZ, [RZ] ;  /* 0x00000000fffff984 */ /* 0x000fe20000000800 */
[----:B------:R-:W-:Y:S01]  /*5f50*/  @!PT LDS RZ, [RZ] ;  /* 0x00000000fffff984 */ /* 0x000fe20000000800 */
[----:B------:R-:W-:Y:S01]  /*5f60*/  @!PT LDS RZ, [RZ] ;  /* 0x00000000fffff984 */ /* 0x000fe20000000800 */
[----:B------:R2:W-:Y:S06]  /*5f70*/  MEMBAR.ALL.CTA ;  /* 0x0000000000007992 */ /* 0x0005ec0000008000 */
[----:B--2---:R-:W2:Y:S02]  /*5f80*/  FENCE.VIEW.ASYNC.S ;  /* 0x00000000000073c6 */ /* 0x004ea40000000000 */
[----:B--2---:R-:W-:Y:S06]  /*5f90*/  BAR.SYNC.DEFER_BLOCKING 0x1, 0x80 ;  /* 0x0042000000007b1d */ /* 0x004fec0000010000 */
[----:B------:R-:W-:Y:S05]  /*5fa0*/  @P0 BRA `(.L_x_96) ;  /* 0x00000000001c0947 */ /* 0x000fea0003800000 */
[----:B------:R-:W-:Y:S02]  /*5fb0*/  UIADD3 UR6, UP0, UPT, UR54, 0x680, URZ ;  /* 0x0000068036067890 */ /* 0x000fe4000ff1e0ff */
[----:B------:R-:W-:Y:S02]  /*5fc0*/  ULEA UR4, UR56, UR48, 0xd ;  /* 0x0000003038047291 */ /* 0x000fe4000f8e68ff */
[----:B------:R-:W-:Y:S02]  /*5fd0*/  UIADD3.X UR7, UPT, UPT, URZ, UR55, URZ, UP0, !UPT ;  /* 0x00000037ff077290 */ /* 0x000fe400087fe4ff */
[----:B------:R-:W-:Y:S01]  /*5fe0*/  UIADD3 UR40, UPT, UPT, UR4, 0x400, URZ ;  /* 0x0000040004287890 */ /* 0x000fe2000fffe0ff */
[----:B------:R-:W-:Y:S08]  /*5ff0*/  UMOV UR43, UR36 ;  /* 0x00000024002b7c82 */ /* 0x000ff00008000000 */
[----:B------:R2:W-:Y:S02]  /*6000*/  UTMASTG.3D [UR40], [UR6] ;  /* 0x00000028060073b5 */ /* 0x0005e40008010000 */
[----:B--2---:R0:W-:Y:S02]  /*6010*/  UTMACMDFLUSH ;  /* 0x00000000000079b7 */ /* 0x0041e40000000000 */
.L_x_96:
[----:B------:R-:W-:Y:S05]  /*6020*/  BSYNC.RECONVERGENT B0 ;  /* 0x0000000000007941 */ /* 0x000fea0003800200 */
.L_x_95:
[----:B------:R-:W-:Y:S01]  /*6030*/  UIADD3 UR40, UPT, UPT, UR56, 0x1, URZ ;  /* 0x0000000138287890 */ /* 0x000fe2000fffe0ff */
[----:B------:R-:W-:Y:S03]  /*6040*/  BSSY.RECONVERGENT B0, `(.L_x_97) ;  /* 0x0000005000007945 */ /* 0x000fe60003800200 */
[----:B------:R-:W-:Y:S04]  /*6050*/  UISETP.NE.AND UP0, UPT, UR40, 0x3, UPT ;  /* 0x000000032800788c */ /* 0x000fe8000bf05270 */
[----:B------:R-:W-:Y:S01]  /*6060*/  USEL UR43, UR40, URZ, UP0 ;  /* 0x000000ff282b7287 */ /* 0x000fe20008000000 */
[----:B------:R-:W-:Y:S11]  /*6070*/  @P0 BRA `(.L_x_98) ;  /* 0x0000000000040947 */ /* 0x000ff60003800000 */
[----:B------:R-:W-:Y:S04]  /*6080*/  DEPBAR.LE SB0, 0x1 ;  /* 0x000080400000791a */ /* 0x000fe80000000000 */
.L_x_98:
[----:B------:R-:W-:Y:S05]  /*6090*/  BSYNC.RECONVERGENT B0 ;  /* 0x0000000000007941 */ /* 0x000fea0003800200 */
.L_x_97:
[----:B------:R-:W-:Y:S01]  /*60a0*/  BAR.SYNC.DEFER_BLOCKING 0x1, 0x80 ;  /* 0x0042000000007b1d */ /* 0x000fe20000010000 */
[----:B------:R-:W-:Y:S01]  /*60b0*/  ISETP.NE.AND P1, PT, R79, RZ, PT ;  /* 0x000000ff4f00720c */ /* 0x000fe20003f25270 */
[----:B------:R-:W-:Y:S01]  /*60c0*/  UISETP.NE.AND UP0, UPT, UR50, URZ, UPT ;  /* 0x000000ff3200728c */ /* 0x000fe2000bf05270 */
[----:B------:R-:W-:Y:S11]  /*60d0*/  LEA R2, R84, UR48, 0x3 ;  /* 0x0000003054027c11 */ /* 0x000ff6000f8e18ff */
[----:B------:R-:W-:Y:S01]  /*60e0*/  @P1 SHF.L.U32 R3, R83, 0x1f, RZ ;  /* 0x0000001f53031819 */ /* 0x000fe200000006ff */
[----:B------:R-:W-:Y:S06]  /*60f0*/  BRA.U !UP0, `(.L_x_99) ;  /* 0x0000000108247547 */ /* 0x000fec000b800000 */
[----:B-1----:R-:W-:Y:S01]  /*6100*/  IMAD.U32 R4, RZ, RZ, UR49 ;  /* 0x00000031ff047e24 */ /* 0x002fe2000f8e00ff */
[----:B------:R-:W-:Y:S01]  /*6110*/  MOV R0, UR37 ;  /* 0x0000002500007c02 */ /* 0x000fe20008000f00 */
[----:B------:R-:W-:Y:S03]  /*6120*/  UIADD3 UR49, UPT, UPT, UR49, 0x1, URZ ;  /* 0x0000000131317890 */ /* 0x000fe6000fffe0ff */
[----:B------:R-:W-:Y:S01]  /*6130*/  @P1 LEA R4, R4, UR48, 0x3 ;  /* 0x0000003004041c11 */ /* 0x000fe2000f8e18ff */
[----:B------:R-:W-:Y:S04]  /*6140*/  UISETP.NE.AND UP0, UPT, UR49, 0x3, UPT ;  /* 0x000000033100788c */ /* 0x000fe8000bf05270 */
[----:B------:R-:W-:Y:S01]  /*6150*/  @P1 VIADD R4, R4, 0x68 ;  /* 0x0000006804041836 */ /* 0x000fe20000000000 */
[----:B------:R-:W-:Y:S04]  /*6160*/  USEL UR49, UR49, URZ, UP0 ;  /* 0x000000ff31317287 */ /* 0x000fe80008000000 */
[----:B------:R-:W-:Y:S04]  /*6170*/  @P1 PRMT R0, R0, 0x654, R4 ;  /* 0x0000065400001816 */ /* 0x000fe80000000004 */
[----:B------:R2:W-:Y:S04]  /*6180*/  @P1 SYNCS.ARRIVE.TRANS64.RED.A1T0 RZ, [R0+URZ], RZ ;  /* 0x000000ff00ff19a7 */ /* 0x0005e800081004ff */
.L_x_99:
[----:B------:R-:W3:Y:S01]  /*6190*/  @P1 SYNCS.PHASECHK.TRANS64.TRYWAIT P0, [R2+URZ+0x50], R3 ;  /* 0x00005003020015a7 */ /* 0x000ee200080011ff */
[----:B------:R-:W-:Y:S01]  /*61a0*/  BSSY B1, `(.L_x_100) ;  /* 0x0000017000017945 */ /* 0x000fe20003800000 */
[----:B---3--:R-:W-:Y:S03]  /*61b0*/  @P1 SEL R85, RZ, 0x1, !P0 ;  /* 0x00000001ff551807 */ /* 0x008fe60004000000 */
[----:B------:R-:W-:Y:S05]  /*61c0*/  @!P1 BRA `(.L_x_101) ;  /* 0x0000000000509947 */ /* 0x000fea0003800000 */
[----:B------:R-:W-:Y:S01]  /*61d0*/  ISETP.NE.AND P1, PT, R86, RZ, PT ;  /* 0x000000ff5600720c */ /* 0x000fe20003f25270 */
[----:B------:R-:W-:Y:S01]  /*61e0*/  BSSY B0, `(.L_x_102) ;  /* 0x000000a000007945 */ /* 0x000fe20003800000 */
[----:B------:R-:W-:Y:S11]  /*61f0*/  ISETP.NE.AND P0, PT, R85, RZ, PT ;  /* 0x000000ff5500720c */ /* 0x000ff60003f05270 */
[----:B-1----:R-:W-:Y:S05]  /*6200*/  @P1 IMAD R4, R84, 0x800, R68 ;  /* 0x0000080054041824 */ /* 0x002fea00078e0244 */
[----:B------:R-:W-:Y:S05]  /*6210*/  @P1 LEA R4, R4, UR48, 0x2 ;  /* 0x0000003004041c11 */ /* 0x000fea000f8e10ff */
[--C-:B--2---:R-:W-:Y:S02]  /*6220*/  @P1 IMAD.IADD R0, R81, 0x1, R4.reuse ;  /* 0x0000000151001824 */ /* 0x104fe400078e0204 */
[----:B------:R-:W-:Y:S01]  /*6230*/  @P1 IMAD.IADD R3, R80, 0x1, R4 ;  /* 0x0000000150031824 */ /* 0x000fe200078e0204 */
[----:B------:R-:W-:Y:S06]  /*6240*/  @P0 BRA `(.L_x_103) ;  /* 0x00000000000c0947 */ /* 0x000fec0003800000 */
[----:B------:R-:W-:Y:S04]  /*6250*/  SHF.L.U32 R83, R83, 0x1f, RZ ;  /* 0x0000001f53537819 */ /* 0x000fe800000006ff */
[----:B------:R-:W1:Y:S02]  /*6260*/  SYNCS.PHASECHK.TRANS64.TRYWAIT P0, [R2+URZ+0x50], R83 ;  /* 0x00005053020075a7 */ /* 0x000e6400080011ff */
[----:B-1----:R-:W-:Y:S05]  /*6270*/  @!P0 BRA `(.L_x_104) ;  /* 0x0000001400108947 */ /* 0x002fea0003800000 */
.L_x_103:
[----:B------:R-:W-:Y:S05]  /*6280*/  BSYNC B0 ;  /* 0x0000000000007941 */ /* 0x000fea0003800000 */
.L_x_102:
[----:B------:R-:W-:Y:S11]  /*6290*/  ISETP.NE.AND P0, PT, R86, RZ, PT ;  /* 0x000000ff5600720c */ /* 0x000ff60003f05270 */
[----:B------:R-:W-:Y:S02]  /*62a0*/  @!UPT UIADD3 URZ, UPT, UPT, URZ, URZ, URZ ;  /* 0x000000fffffff290 */ /* 0x000fe4000fffe0ff */
[----:B-1----:R-:W-:Y:S01]  /*62b0*/  @P0 IADD3 R2, PT, PT, R80, R0, RZ ;  /* 0x0000000050020210 */ /* 0x002fe20007ffe0ff */
[----:B------:R-:W-:Y:S05]  /*62c0*/  @P0 WARPSYNC.ALL ;  /* 0x0000000000000948 */ /* 0x000fea0003800000 */
[----:B------:R3:W4:Y:S04]  /*62d0*/  @P0 LDSM.16.M88.4 R40, [R4+0x400] ;  /* 0x000400000428083b */ /* 0x0007280000000200 */
[----:B------:R3:W1:Y:S04]  /*62e0*/  @P0 LDSM.16.M88.4 R44, [R3+0x400] ;  /* 0x00040000032c083b */ /* 0x0006680000000200 */
[----:B------:R3:W2:Y:S04]  /*62f0*/  @P0 LDSM.16.M88.4 R48, [R0+0x400] ;  /* 0x000400000030083b */ /* 0x0006a80000000200 */
[----:B------:R3:W1:Y:S02]  /*6300*/  @P0 LDSM.16.M88.4 R52, [R2+0x400] ;  /* 0x000400000234083b */ /* 0x0006640000000200 */
.L_x_101:
[----:B------:R-:W-:Y:S05]  /*6310*/  BSYNC B1 ;  /* 0x0000000000017941 */ /* 0x000fea0003800000 */
.L_x_100:
[----:B-123--:R-:W-:Y:S05]  /*6320*/  VIADD R0, R34, 0x20 ;  /* 0x0000002022007836 */ /* 0x00efea0000000000 */
[----:B------:R-:W-:Y:S04]  /*6330*/  SHF.R.U32.HI R0, RZ, 0x15, R0 ;  /* 0x00000015ff007819 */ /* 0x000fe80000011600 */
[----:B------:R-:W-:Y:S11]  /*6340*/  LOP3.LUT P0, RZ, R0, 0x3, R69, 0x48, !PT ;  /* 0x0000000300ff7812 */ /* 0x000ff60007804845 */
[----:B------:R-:W-:Y:S02]  /*6350*/  @!UPT UIADD3 URZ, UPT, UPT, URZ, URZ, URZ ;  /* 0x000000fffffff290 */ /* 0x000fe4000fffe0ff */
[----:B------:R-:W-:Y:S05]  /*6360*/  @!P0 BRA `(.L_x_105) ;  /* 0x0000000000408947 */ /* 0x000fea0003800000 */
[----:B------:R-:W1:Y:S01]  /*6370*/  LDCU.64 UR8, c[0x4][0x70] ;  /* 0x01000e00ff0877ac */ /* 0x000e620008000a00 */
[----:B------:R-:W-:Y:S01]  /*6380*/  MOV R3, 0x0 ;  /* 0x0000000000037802 */ /* 0x000fe20000000f00 */
[----:B------:R-:W-:Y:S02]  /*6390*/  HFMA2 R12, -RZ, RZ, 0, 5.9604644775390625e-08 ;  /* 0x00000001ff0c7431 */ /* 0x000fe400000001ff */
[----:B------:R-:W-:Y:S02]  /*63a0*/  IMAD.MOV.U32 R8, RZ, RZ, 0x192 ;  /* 0x00000192ff087424 */ /* 0x000fe400078e00ff */
[----:B------:R-:W-:Y:S01]  /*63b0*/  IMAD.MOV.U32 R13, RZ, RZ, RZ ;  /* 0x000000ffff0d7224 */ /* 0x000fe200078e00ff */
[----:B------:R-:W2:Y:S01]  /*63c0*/  LDCU.64 UR6, c[0x4][0x78] ;  /* 0x01000f00ff0677ac */ /* 0x000ea20008000a00 */
[----:B------:R-:W3:Y:S01]  /*63d0*/  LDC.64 R2, c[0x4][R3] ;  /* 0x0100000003027b82 */ /* 0x000ee20000000a00 */
[----:B------:R-:W5:Y:S01]  /*63e0*/  LDCU.64 UR4, c[0x4][0x10] ;  /* 0x01000200ff0477ac */ /* 0x000f620008000a00 */
[----:B-1----:R-:W-:Y:S01]  /*63f0*/  MOV R5, UR9 ;  /* 0x0000000900057c02 */ /* 0x002fe20008000f00 */
[----:B------:R-:W-:Y:S01]  /*6400*/  IMAD.U32 R4, RZ, RZ, UR8 ;  /* 0x00000008ff047e24 */ /* 0x000fe2000f8e00ff */
[----:B--2---:R-:W-:Y:S01]  /*6410*/  MOV R7, UR7 ;  /* 0x0000000700077c02 */ /* 0x004fe20008000f00 */
[----:B------:R-:W-:Y:S01]  /*6420*/  IMAD.U32 R6, RZ, RZ, UR6 ;  /* 0x00000006ff067e24 */ /* 0x000fe2000f8e00ff */
[----:B-----5:R-:W-:Y:S01]  /*6430*/  MOV R11, UR5 ;  /* 0x00000005000b7c02 */ /* 0x020fe20008000f00 */
[----:B------:R-:W-:Y:S02]  /*6440*/  IMAD.U32 R10, RZ, RZ, UR4 ;  /* 0x00000004ff0a7e24 */ /* 0x000fe4000f8e00ff */
[----:B------:R-:W-:Y:S07]  /*6450*/  LEPC R20, `(.L_x_105) ;  /* 0x000000001014794e */ /* 0x000fee0000000000 */
[----:B---34-:R-:W-:Y:S05]  /*6460*/  CALL.ABS.NOINC R2 ;  /* 0x0000000002007343 */ /* 0x018fea0003c00000 */
.L_x_105:
[----:B------:R-:W-:Y:S01]  /*6470*/  ISETP.NE.AND P0, PT, R75, RZ, PT ;  /* 0x000000ff4b00720c */ /* 0x000fe20003f05270 */
[----:B------:R-:W-:Y:S05]  /*6480*/  WARPSYNC.ALL ;  /* 0x0000000000007948 */ /* 0x000fea0003800000 */
[----:B------:R-:W-:Y:S01]  /*6490*/  R2UR UR4, R34 ;  /* 0x00000000220472ca */ /* 0x000fe200000e0000 */
[----:B------:R-:W-:Y:S01]  /*64a0*/  BSSY.RECONVERGENT B0, `(.L_x_106) ;  /* 0x0000042000007945 */ /* 0x000fe20003800200 */
[----:B------:R-:W-:Y:S11]  /*64b0*/  R2UR UR5, R82 ;  /* 0x00000000520572ca */ /* 0x000ff600000e0000 */
[----:B------:R-:W1:Y:S01]  /*64c0*/  LDTM.16dp128bit.x8 R4, tmem[UR4+0x20] ;  /* 0x00002004000479ee */ /* 0x000e620008180000 */
[----:B------:R-:W-:Y:S01]  /*64d0*/  NOP ;  /* 0x0000000000007918 */ /* 0x000fe20000000000 */
[----:B------:R-:W-:Y:S04]  /*64e0*/  UIADD3 UR5, UPT, UPT, UR5, 0xd0, URZ ;  /* 0x000000d005057890 */ /* 0x000fe8000fffe0ff */
[----:B------:R-:W-:Y:S09]  /*64f0*/  UPRMT UR5, UR37, 0x654, UR5 ;  /* 0x0000065425057896 */ /* 0x000ff20008000005 */
[----:B-1----:R-:W-:Y:S01]  /*6500*/  SYNCS.ARRIVE.TRANS64.RED.A1T0 RZ, [UR5], RZ ;  /* 0x000000ffffff79a7 */ /* 0x002fe20008100405 */
[C---:B------:R-:W-:Y:S01]  /*6510*/  FMUL R0, R33.reuse, R4 ;  /* 0x0000000421007220 */ /* 0x040fe20000400000 */
[C---:B------:R-:W-:Y:S01]  /*6520*/  FMUL R2, R33.reuse, R5 ;  /* 0x0000000521027220 */ /* 0x040fe20000400000 */
[C---:B------:R-:W-:Y:S01]  /*6530*/  FMUL R3, R33.reuse, R6 ;  /* 0x0000000621037220 */ /* 0x040fe20000400000 */
[----:B------:R-:W-:Y:S01]  /*6540*/  FMUL R7, R33, R7 ;  /* 0x0000000721077220 */ /* 0x000fe20000400000 */
[----:B----4-:R-:W-:Y:S01]  /*6550*/  FFMA R36, R35, R40, R0 ;  /* 0x0000002823247223 */ /* 0x010fe20000000000 */
[----:B------:R-:W-:Y:S01]  /*6560*/  MOV R0, UR43 ;  /* 0x0000002b00007c02 */ /* 0x000fe20008000f00 */
[----:B------:R-:W-:Y:S01]  /*6570*/  FMUL R4, R33, R8 ;  /* 0x0000000821047220 */ /* 0x000fe20000400000 */
[----:B------:R-:W-:Y:S01]  /*6580*/  FFMA R37, R35, R41, R2 ;  /* 0x0000002923257223 */ /* 0x000fe20000000002 */
[----:B------:R-:W-:Y:S01]  /*6590*/  FMUL R5, R33, R9 ;  /* 0x0000000921057220 */ /* 0x000fe20000400000 */
[----:B------:R-:W-:Y:S01]  /*65a0*/  LEA R0, R0, R68, 0xb ;  /* 0x0000004400007211 */ /* 0x000fe200078e58ff */
[----:B------:R-:W-:Y:S01]  /*65b0*/  FFMA R38, R35, R42, R3 ;  /* 0x0000002a23267223 */ /* 0x000fe20000000003 */
[----:B------:R-:W-:Y:S01]  /*65c0*/  FMUL R6, R33, R10 ;  /* 0x0000000a21067220 */ /* 0x000fe20000400000 */
[----:B------:R-:W-:Y:S01]  /*65d0*/  FFMA R39, R35, R43, R7 ;  /* 0x0000002b23277223 */ /* 0x000fe20000000007 */
[----:B------:R-:W-:Y:S01]  /*65e0*/  LEA R0, R0, UR48, 0x2 ;  /* 0x0000003000007c11 */ /* 0x000fe2000f8e10ff */
[----:B------:R-:W-:Y:S01]  /*65f0*/  FMUL R11, R33, R11 ;  /* 0x0000000b210b7220 */ /* 0x000fe20000400000 */
[----:B------:R-:W-:Y:S01]  /*6600*/  FFMA R4, R35, R44, R4 ;  /* 0x0000002c23047223 */ /* 0x000fe20000000004 */
[----:B------:R-:W-:Y:S01]  /*6610*/  FMUL R8, R33, R12 ;  /* 0x0000000c21087220 */ /* 0x000fe20000400000 */
[----:B------:R-:W-:Y:S01]  /*6620*/  FFMA R5, R35, R45, R5 ;  /* 0x0000002d23057223 */ /* 0x000fe20000000005 */
[----:B------:R1:W-:Y:S01]  /*6630*/  STSM.16.M88.4 [R0+0x400], R36 ;  /* 0x0004002400007844 */ /* 0x0003e20000000200 */
[----:B------:R-:W-:Y:S01]  /*6640*/  FMUL R9, R33, R13 ;  /* 0x0000000d21097220 */ /* 0x000fe20000400000 */
[----:B------:R-:W-:Y:S01]  /*6650*/  FFMA R6, R35, R46, R6 ;  /* 0x0000002e23067223 */ /* 0x000fe20000000006 */
[----:B------:R-:W-:Y:S01]  /*6660*/  FMUL R10, R33, R14 ;  /* 0x0000000e210a7220 */ /* 0x000fe20000400000 */
[----:B------:R-:W-:Y:S01]  /*6670*/  FFMA R7, R35, R47, R11 ;  /* 0x0000002f23077223 */ /* 0x000fe2000000000b */
[C---:B------:R-:W-:Y:S01]  /*6680*/  IADD3 R2, PT, PT, R80.reuse, 0x400, R0 ;  /* 0x0000040050027810 */ /* 0x040fe20007ffe000 */
[----:B------:R-:W-:Y:S01]  /*6690*/  FMUL R15, R33, R15 ;  /* 0x0000000f210f7220 */ /* 0x000fe20000400000 */
[----:B------:R-:W-:Y:S01]  /*66a0*/  FFMA R8, R35, R48, R8 ;  /* 0x0000003023087223 */ /* 0x000fe20000000008 */
[----:B------:R-:W-:Y:S01]  /*66b0*/  FMUL R12, R33, R16 ;  /* 0x00000010210c7220 */ /* 0x000fe20000400000 */
[----:B------:R-:W-:Y:S01]  /*66c0*/  FFMA R9, R35, R49, R9 ;  /* 0x0000003123097223 */ /* 0x000fe20000000009 */
[----:B------:R1:W-:Y:S01]  /*66d0*/  STSM.16.M88.4 [R2], R4 ;  /* 0x0000000402007844 */ /* 0x0003e20000000200 */
[----:B------:R-:W-:Y:S01]  /*66e0*/  FMUL R13, R33, R17 ;  /* 0x00000011210d7220 */ /* 0x000fe20000400000 */
[----:B------:R-:W-:Y:S01]  /*66f0*/  FFMA R10, R35, R50, R10 ;  /* 0x00000032230a7223 */ /* 0x000fe2000000000a */
[----:B------:R-:W-:Y:S01]  /*6700*/  FMUL R14, R33, R18 ;  /* 0x00000012210e7220 */ /* 0x000fe20000400000 */
[----:B------:R-:W-:Y:S01]  /*6710*/  FFMA R11, R35, R51, R15 ;  /* 0x00000033230b7223 */ /* 0x000fe2000000000f */
[----:B------:R-:W-:Y:S01]  /*6720*/  IADD3 R81, PT, PT, R81, 0x400, R0 ;  /* 0x0000040051517810 */ /* 0x000fe20007ffe000 */
[----:B------:R-:W-:Y:S01]  /*6730*/  FMUL R19, R33, R19 ;  /* 0x0000001321137220 */ /* 0x000fe20000400000 */
[C---:B------:R-:W-:Y:S01]  /*6740*/  FFMA R12, R35.reuse, R52, R12 ;  /* 0x00000034230c7223 */ /* 0x040fe2000000000c */
[C---:B------:R-:W-:Y:S01]  /*6750*/  FFMA R13, R35.reuse, R53, R13 ;  /* 0x00000035230d7223 */ /* 0x040fe2000000000d */
[C---:B------:R-:W-:Y:S01]  /*6760*/  FFMA R14, R35.reuse, R54, R14 ;  /* 0x00000036230e7223 */ /* 0x040fe2000000000e */
[----:B------:R1:W-:Y:S01]  /*6770*/  STSM.16.M88.4 [R81], R8 ;  /* 0x0000000851007844 */ /* 0x0003e20000000200 */
[----:B------:R-:W-:Y:S01]  /*6780*/  FFMA R15, R35, R55, R19 ;  /* 0x00000037230f7223 */ /* 0x000fe20000000013 */
[----:B------:R-:W-:Y:S05]  /*6790*/  IADD3 R80, PT, PT, R80, R81, RZ ;  /* 0x0000005150507210 */ /* 0x000fea0007ffe0ff */
        /* <DEDUP_REMOVED lines=11> */
[----:B------:R-:W-:Y:S02]  /*6850*/  UIADD3 UR5, UPT, UPT, UR41, 0x20, URZ ;  /* 0x0000002029057890 */ /* 0x000fe4000fffe0ff */
[----:B------:R-:W-:Y:S02]  /*6860*/  UIADD3 UR4, UPT, UPT, UR10, 0x400, URZ ;  /* 0x000004000a047890 */ /* 0x000fe4000fffe0ff */
[----:B------:R-:W-:Y:S01]  /*6870*/  UIADD3.X UR9, UPT, UPT, URZ, UR55, URZ, UP0, !UPT ;  /* 0x00000037ff097290 */ /* 0x000fe200087fe4ff */
[----:B------:R-:W-:Y:S01]  /*6880*/  UMOV UR6, UR42 ;  /* 0x0000002a00067c82 */ /* 0x000fe20008000000 */
[----:B------:R-:W-:Y:S07]  /*6890*/  UMOV UR7, UR36 ;  /* 0x0000002400077c82 */ /* 0x000fee0008000000 */
[----:B------:R2:W-:Y:S02]  /*68a0*/  UTMASTG.3D [UR4], [UR8] ;  /* 0x00000004080073b5 */ /* 0x0005e40008010000 */
[----:B--2---:R0:W-:Y:S02]  /*68b0*/  UTMACMDFLUSH ;  /* 0x00000000000079b7 */ /* 0x0041e40000000000 */
.L_x_107:
[----:B------:R-:W-:Y:S05]  /*68c0*/  BSYNC.RECONVERGENT B0 ;  /* 0x0000000000007941 */ /* 0x000fea0003800200 */
.L_x_106:
[----:B------:R-:W-:Y:S01]  /*68d0*/  UIADD3 UR43, UPT, UPT, UR43, 0x1, URZ ;  /* 0x000000012b2b7890 */ /* 0x000fe2000fffe0ff */
[----:B------:R-:W-:Y:S03]  /*68e0*/  BSSY.RECONVERGENT B0, `(.L_x_108) ;  /* 0x0000008000007945 */ /* 0x000fe60003800200 */
[----:B------:R-:W-:Y:S04]  /*68f0*/  UISETP.NE.AND UP0, UPT, UR43, 0x3, UPT ;  /* 0x000000032b00788c */ /* 0x000fe8000bf05270 */
[----:B------:R-:W-:Y:S02]  /*6900*/  UISETP.EQ.XOR UP1, UPT, UR40, 0x3, !UP0 ;  /* 0x000000032800788c */ /* 0x000fe4000c722a70 */
[----:B------:R-:W-:Y:S02]  /*6910*/  USEL UR56, UR43, URZ, UP0 ;  /* 0x000000ff2b387287 */ /* 0x000fe40008000000 */
[----:B------:R-:W-:Y:S04]  /*6920*/  USEL UR4, URZ, 0x1, !UP1 ;  /* 0x00000001ff047887 */ /* 0x000fe8000c800000 */
[----:B------:R-:W-:Y:S01]  /*6930*/  ULOP3.LUT UR51, UR51, UR4, URZ, 0x3c, !UPT ;  /* 0x0000000433337292 */ /* 0x000fe2000f8e3cff */
[----:B------:R-:W-:Y:S11]  /*6940*/  @P0 BRA `(.L_x_109) ;  /* 0x0000000000040947 */ /* 0x000ff60003800000 */
[----:B------:R-:W-:Y:S04]  /*6950*/  DEPBAR.LE SB0, 0x1 ;  /* 0x000080400000791a */ /* 0x000fe80000000000 */
.L_x_109:
[----:B------:R-:W-:Y:S05]  /*6960*/  BSYNC.RECONVERGENT B0 ;  /* 0x0000000000007941 */ /* 0x000fea0003800200 */
.L_x_108:
[----:B------:R-:W-:Y:S01]  /*6970*/  BAR.SYNC.DEFER_BLOCKING 0x1, 0x80 ;  /* 0x0042000000007b1d */ /* 0x000fe20000010000 */
[----:B------:R-:W-:Y:S01]  /*6980*/  UISETP.NE.AND UP0, UPT, UR50, -0x2, UPT ;  /* 0xfffffffe3200788c */ /* 0x000fe2000bf05270 */
[----:B------:R-:W-:Y:S08]  /*6990*/  IADD3 R31, PT, PT, R31, 0x1, RZ ;  /* 0x000000011f1f7810 */ /* 0x000ff00007ffe0ff */
[----:B------:R-:W-:Y:S05]  /*69a0*/  BRA.U !UP0, `(.L_x_110) ;  /* 0x0000000108287547 */ /* 0x000fea000b800000 */
[----:B------:R-:W-:Y:S01]  /*69b0*/  ISETP.NE.AND P0, PT, R79, RZ, PT ;  /* 0x000000ff4f00720c */ /* 0x000fe20003f05270 */
[----:B-1----:R-:W-:Y:S01]  /*69c0*/  IMAD.U32 R2, RZ, RZ, UR49 ;  /* 0x00000031ff027e24 */ /* 0x002fe2000f8e00ff */
[----:B------:R-:W-:Y:S01]  /*69d0*/  UIADD3 UR49, UPT, UPT, UR49, 0x1, URZ ;  /* 0x0000000131317890 */ /* 0x000fe2000fffe0ff */
[----:B------:R-:W-:Y:S03]  /*69e0*/  IMAD.U32 R0, RZ, RZ, UR37 ;  /* 0x00000025ff007e24 */ /* 0x000fe6000f8e00ff */
[----:B------:R-:W-:Y:S04]  /*69f0*/  UISETP.NE.AND UP0, UPT, UR49, 0x3, UPT ;  /* 0x000000033100788c */ /* 0x000fe8000bf05270 */
[----:B------:R-:W-:Y:S03]  /*6a00*/  USEL UR49, UR49, URZ, UP0 ;  /* 0x000000ff31317287 */ /* 0x000fe60008000000 */
[----:B------:R-:W-:Y:S05]  /*6a10*/  @P0 LEA R2, R2, UR48, 0x3 ;  /* 0x0000003002020c11 */ /* 0x000fea000f8e18ff */
[----:B------:R-:W-:Y:S05]  /*6a20*/  @P0 VIADD R2, R2, 0x68 ;  /* 0x0000006802020836 */ /* 0x000fea0000000000 */
[----:B------:R-:W-:Y:S04]  /*6a30*/  @P0 PRMT R0, R0, 0x654, R2 ;  /* 0x0000065400000816 */ /* 0x000fe80000000002 */
[----:B------:R2:W-:Y:S03]  /*6a40*/  @P0 SYNCS.ARRIVE.TRANS64.RED.A1T0 RZ, [R0+URZ], RZ ;  /* 0x000000ff00ff09a7 */ /* 0x0005e600081004ff */
.L_x_110:
[----:B------:R-:W-:Y:S01]  /*6a50*/  ISETP.NE.AND P2, PT, R76, RZ, PT ;  /* 0x000000ff4c00720c */ /* 0x000fe20003f45270 */
[----:B------:R-:W-:Y:S01]  /*6a60*/  UIADD3 UR50, UPT, UPT, UR50, 0x2, URZ ;  /* 0x0000000232327890 */ /* 0x000fe2000fffe0ff */
[----:B------:R-:W-:Y:S01]  /*6a70*/  ISETP.NE.AND P0, PT, R78, 0x2, PT ;  /* 0x000000024e00780c */ /* 0x000fe20003f05270 */
[----:B-1----:R-:W-:Y:S01]  /*6a80*/  IMAD.IADD R14, R29, 0x1, R62 ;  /* 0x000000011d0e7824 */ /* 0x002fe200078e023e */
[----:B------:R-:W-:Y:S01]  /*6a90*/  ISETP.NE.AND P1, PT, R31, 0x4, PT ;  /* 0x000000041f00780c */ /* 0x000fe20003f25270 */
[----:B------:R-:W-:Y:S01]  /*6aa0*/  IMAD.IADD R15, R30, 0x1, R63 ;  /* 0x000000011e0f7824 */ /* 0x000fe200078e023f */
[----:B------:R-:W-:Y:S02]  /*6ab0*/  SEL R2, RZ, 0x1, P0 ;  /* 0x00000001ff027807 */ /* 0x000fe40000000000 */
[----:B--2---:R-:W-:Y:S02]  /*6ac0*/  SEL R0, RZ, 0x1, P1 ;  /* 0x00000001ff007807 */ /* 0x004fe40000800000 */
[----:B------:R-:W-:Y:S02]  /*6ad0*/  LOP3.LUT R71, R71, R2, RZ, 0x3c, !PT ;  /* 0x0000000247477212 */ /* 0x000fe400078e3cff */
[----:B------:R-:W-:Y:S02]  /*6ae0*/  LOP3.LUT R72, R72, R0, RZ, 0x3c, !PT ;  /* 0x0000000048487212 */ /* 0x000fe400078e3cff */
[----:B------:R-:W-:Y:S02]  /*6af0*/  @P2 R2UR UR36, R70 ;  /* 0x00000000462422ca */ /* 0x000fe400000e0000 */
[----:B------:R-:W-:Y:S02]  /*6b00*/  SEL R78, R78, RZ, P0 ;  /* 0x000000ff4e4e7207 */ /* 0x000fe40000000000 */
[----:B------:R-:W-:Y:S01]  /*6b10*/  SEL R31, R31, RZ, P1 ;  /* 0x000000ff1f1f7207 */ /* 0x000fe20000800000 */
[----:B------:R-:W-:Y:S10]  /*6b20*/  @P2 BRA `(.L_x_111) ;  /* 0xffffffe000342947 */ /* 0x000ff4000383ffff */
[----:B------:R-:W-:-:S09]  /*6b30*/  UISETP.NE.AND UP0, UPT, UR53, URZ, UPT ;  /* 0x000000ff3500728c */ /* 0x000fd2000bf05270 */
[----:B------:R-:W-:Y:S05]  /*6b40*/  BRA.U !UP0, `(.L_x_112) ;  /* 0x0000000108487547 */ /* 0x000fea000b800000 */
[----:B------:R-:W1:Y:S02]  /*6b50*/  LDCU.64 UR4, c[0x0][0x890] ;  /* 0x00011200ff0477ac */ /* 0x000e640008000a00 */
[----:B-1----:R-:W-:-:S04]  /*6b60*/  UISETP.NE.U32.AND UP0, UPT, UR4, URZ, UPT ;  /* 0x000000ff0400728c */ /* 0x002fc8000bf05070 */
[----:B------:R-:W-:-:S09]  /*6b70*/  UISETP.NE.AND.EX UP0, UPT, UR5, URZ, UPT, UP0 ;  /* 0x000000ff0500728c */ /* 0x000fd2000bf05300 */
[----:B------:R-:W-:Y:S05]  /*6b80*/  BRA.U UP0, `(.L_x_113) ;  /* 0x00000001000c7547 */ /* 0x000fea000b800000 */
[----:B------:R-:W-:-:S13]  /*6b90*/  FSETP.NEU.AND P0, PT, R35, RZ, PT ;  /* 0x000000ff2300720b */ /* 0x000fda0003f0d000 */
[----:B------:R-:W-:Y:S05]  /*6ba0*/  @!P0 EXIT ;  /* 0x000000000000894d */ /* 0x000fea0003800000 */
[----:B------:R-:W-:Y:S05]  /*6bb0*/  BRA `(.L_x_112) ;  /* 0x00000000002c7947 */ /* 0x000fea0003800000 */
.L_x_113:
[----:B------:R-:W-:Y:S01]  /*6bc0*/  ISETP.NE.AND P0, PT, R77, RZ, PT ;  /* 0x000000ff4d00720c */ /* 0x000fe20003f05270 */
[----:B------:R-:W-:-:S12]  /*6bd0*/  BSSY.RECONVERGENT B0, `(.L_x_112) ;  /* 0x0000009000007945 */ /* 0x000fd80003800200 */
[----:B------:R-:W-:Y:S05]  /*6be0*/  @P0 BRA `(.L_x_114) ;  /* 0x0000000000140947 */ /* 0x000fea0003800000 */
[----:B------:R-:W1:Y:S02]  /*6bf0*/  LDCU.64 UR4, c[0x0][0x888] ;  /* 0x00011100ff0477ac */ /* 0x000e640008000a00 */
[----:B-1----:R-:W-:-:S04]  /*6c00*/  ISETP.NE.U32.AND P0, PT, RZ, UR4, PT ;  /* 0x00000004ff007c0c */ /* 0x002fc8000bf05070 */
[----:B------:R-:W-:-:S13]  /*6c10*/  ISETP.NE.AND.EX P0, PT, RZ, UR5, PT, P0 ;  /* 0x00000005ff007c0c */ /* 0x000fda000bf05300 */
[----:B------:R-:W-:Y:S05]  /*6c20*/  @!P0 EXIT ;  /* 0x000000000000894d */ /* 0x000fea0003800000 */
[----:B------:R-:W-:Y:S05]  /*6c30*/  BRA `(.L_x_115) ;  /* 0x0000000000087947 */ /* 0x000fea0003800000 */
.L_x_114:
[----:B------:R-:W-:-:S13]  /*6c40*/  FSETP.NEU.AND P0, PT, R35, RZ, PT ;  /* 0x000000ff2300720b */ /* 0x000fda0003f0d000 */
[----:B------:R-:W-:Y:S05]  /*6c50*/  @!P0 EXIT ;  /* 0x000000000000894d */ /* 0x000fea0003800000 */
.L_x_115:
[----:B------:R-:W-:Y:S05]  /*6c60*/  BSYNC.RECONVERGENT B0 ;  /* 0x0000000000007941 */ /* 0x000fea0003800200 */
.L_x_112:
[----:B------:R-:W-:Y:S01]  /*6c70*/  ULEA UR4, UR49, UR48, 0x3 ;  /* 0x0000003031047291 */ /* 0x000fe2000f8e18ff */
[----:B------:R-:W-:-:S04]  /*6c80*/  DEPBAR.LE SB0, 0x0 ;  /* 0x000080000000791a */ /* 0x000fc80000000000 */
[----:B------:R-:W-:-:S04]  /*6c90*/  UIADD3 UR4, UPT, UPT, UR4, 0x68, URZ ;  /* 0x0000006804047890 */ /* 0x000fc8000fffe0ff */
[----:B------:R-:W-:-:S09]  /*6ca0*/  UPRMT UR4, UR37, 0x654, UR4 ;  /* 0x0000065425047896 */ /* 0x000fd20008000004 */
[----:B------:R-:W-:Y:S01]  /*6cb0*/  SYNCS.ARRIVE.TRANS64.RED.A1T0 RZ, [UR4], RZ ;  /* 0x000000ffffff79a7 */ /* 0x000fe20008100404 */
[----:B------:R-:W-:Y:S05]  /*6cc0*/  EXIT ;  /* 0x000000000000794d */ /* 0x000fea0003800000 */
.L_x_19:
[----:B--2---:R2:W1:Y:S02]  /*6cd0*/  SYNCS.PHASECHK.TRANS64.TRYWAIT P0, [R2+URZ+0x100], R3 ;  /* 0x00010003020075a7 */ /* 0x00446400080011ff */
[----:B-1----:R-:W-:Y:S05]  /*6ce0*/  @!P0 NANOSLEEP.SYNCS 0x989680 ;  /* 0x009896800000895d */ /* 0x002fea0003900000 */
[----:B------:R-:W1:Y:S02]  /*6cf0*/  @!P0 SYNCS.PHASECHK.TRANS64 P0, [R2+URZ+0x100], R3 ;  /* 0x00010003020085a7 */ /* 0x000e6400080010ff */
[----:B-1----:R-:W-:Y:S05]  /*6d00*/  @!P0 BRA `(.L_x_19) ;  /* 0xfffffffc00f08947 */ /* 0x002fea000383ffff */
[----:B------:R-:W-:Y:S05]  /*6d10*/  BRA `(.L_x_116) ;  /* 0xffffffa800307947 */ /* 0x000fea000383ffff */
.L_x_22:
[----:B-1----:R-:W-:-:S07]  /*6d20*/  MOV R2, UR33 ;  /* 0x0000002100027c02 */ /* 0x002fce0008000f00 */
.L_x_117:
[----:B-1----:R1:W2:Y:S02]  /*6d30*/  SYNCS.PHASECHK.TRANS64.TRYWAIT P0, [R2+URZ+0x28], R4 ;  /* 0x00002804020075a7 */ /* 0x0022a400080011ff */
[----:B--2---:R-:W-:Y:S05]  /*6d40*/  @!P0 NANOSLEEP.SYNCS 0x989680 ;  /* 0x009896800000895d */ /* 0x004fea0003900000 */
[----:B------:R-:W2:Y:S02]  /*6d50*/  @!P0 SYNCS.PHASECHK.TRANS64 P0, [R2+URZ+0x28], R4 ;  /* 0x00002804020085a7 */ /* 0x000ea400080010ff */
[----:B--2---:R-:W-:Y:S05]  /*6d60*/  @!P0 BRA `(.L_x_117) ;  /* 0xfffffffc00f08947 */ /* 0x004fea000383ffff */
[----:B------:R-:W-:Y:S05]  /*6d70*/  BRA `(.L_x_21) ;  /* 0xffffffa800807947 */ /* 0x000fea000383ffff */
.L_x_28:
[----:B-1----:R-:W-:-:S07]  /*6d80*/  MOV R2, UR17 ;  /* 0x0000001100027c02 */ /* 0x002fce0008000f00 */
.L_x_118:
[----:B-1----:R1:W2:Y:S02]  /*6d90*/  SYNCS.PHASECHK.TRANS64.TRYWAIT P0, [R2+URZ+0x28], R4 ;  /* 0x00002804020075a7 */ /* 0x0022a400080011ff */
[----:B--2---:R-:W-:Y:S05]  /*6da0*/  @!P0 NANOSLEEP.SYNCS 0x989680 ;  /* 0x009896800000895d */ /* 0x004fea0003900000 */
[----:B------:R-:W2:Y:S02]  /*6db0*/  @!P0 SYNCS.PHASECHK.TRANS64 P0, [R2+URZ+0x28], R4 ;  /* 0x00002804020085a7 */ /* 0x000ea400080010ff */
[----:B--2---:R-:W-:Y:S05]  /*6dc0*/  @!P0 BRA `(.L_x_118) ;  /* 0xfffffffc00f08947 */ /* 0x004fea000383ffff */
[----:B------:R-:W-:Y:S05]  /*6dd0*/  BRA `(.L_x_27) ;  /* 0xffffffac00247947 */ /* 0x000fea000383ffff */
.L_x_32:
[----:B-1----:R1:W2:Y:S02]  /*6de0*/  SYNCS.PHASECHK.TRANS64.TRYWAIT P0, [R2+URZ+0x90], R3 ;  /* 0x00009003020075a7 */ /* 0x0022a400080011ff */
[----:B--2---:R-:W-:Y:S05]  /*6df0*/  @!P0 NANOSLEEP.SYNCS 0x989680 ;  /* 0x009896800000895d */ /* 0x004fea0003900000 */
[----:B------:R-:W2:Y:S02]  /*6e00*/  @!P0 SYNCS.PHASECHK.TRANS64 P0, [R2+URZ+0x90], R3 ;  /* 0x00009003020085a7 */ /* 0x000ea400080010ff */
[----:B--2---:R-:W-:Y:S05]  /*6e10*/  @!P0 BRA `(.L_x_32) ;  /* 0xfffffffc00f08947 */ /* 0x004fea000383ffff */
[----:B------:R-:W-:Y:S05]  /*6e20*/  BRA `(.L_x_119) ;  /* 0xffffffac00b07947 */ /* 0x000fea000383ffff */
.L_x_36:
[----:B----4-:R-:W-:-:S07]  /*6e30*/  MOV R0, UR5 ;  /* 0x0000000500007c02 */ /* 0x010fce0008000f00 */
.L_x_120:
[----:B-1----:R1:W2:Y:S02]  /*6e40*/  SYNCS.PHASECHK.TRANS64.TRYWAIT P0, [R0+URZ], R2 ;  /* 0x00000002000075a7 */ /* 0x0022a400080011ff */
[----:B--2---:R-:W-:Y:S05]  /*6e50*/  @!P0 NANOSLEEP.SYNCS 0x989680 ;  /* 0x009896800000895d */ /* 0x004fea0003900000 */
[----:B------:R-:W2:Y:S02]  /*6e60*/  @!P0 SYNCS.PHASECHK.TRANS64 P0, [R0+URZ], R2 ;  /* 0x00000002000085a7 */ /* 0x000ea400080010ff */
[----:B--2---:R-:W-:Y:S05]  /*6e70*/  @!P0 BRA `(.L_x_120) ;  /* 0xfffffffc00f08947 */ /* 0x004fea000383ffff */
[----:B------:R-:W-:Y:S05]  /*6e80*/  BRA `(.L_x_121) ;  /* 0xffffffb400207947 */ /* 0x000fea000383ffff */
.L_x_37:
[----:B----4-:R-:W-:-:S07]  /*6e90*/  MOV R0, UR5 ;  /* 0x0000000500007c02 */ /* 0x010fce0008000f00 */
.L_x_122:
[----:B-1----:R1:W2:Y:S02]  /*6ea0*/  SYNCS.PHASECHK.TRANS64.TRYWAIT P0, [R0+URZ], R3 ;  /* 0x00000003000075a7 */ /* 0x0022a400080011ff */
[----:B--2---:R-:W-:Y:S05]  /*6eb0*/  @!P0 NANOSLEEP.SYNCS 0x989680 ;  /* 0x009896800000895d */ /* 0x004fea0003900000 */
[----:B------:R-:W2:Y:S02]  /*6ec0*/  @!P0 SYNCS.PHASECHK.TRANS64 P0, [R0+URZ], R3 ;  /* 0x00000003000085a7 */ /* 0x000ea400080010ff */
[----:B--2---:R-:W-:Y:S05]  /*6ed0*/  @!P0 BRA `(.L_x_122) ;  /* 0xfffffffc00f08947 */ /* 0x004fea000383ffff */
[----:B------:R-:W-:Y:S05]  /*6ee0*/  BRA `(.L_x_123) ;  /* 0xffffffb4002c7947 */ /* 0x000fea000383ffff */
.L_x_38:
[----:B----4-:R-:W-:-:S07]  /*6ef0*/  MOV R0, UR5 ;  /* 0x0000000500007c02 */ /* 0x010fce0008000f00 */
.L_x_124:
[----:B-1----:R1:W2:Y:S02]  /*6f00*/  SYNCS.PHASECHK.TRANS64.TRYWAIT P0, [R0+URZ], R3 ;  /* 0x00000003000075a7 */ /* 0x0022a400080011ff */
[----:B--2---:R-:W-:Y:S05]  /*6f10*/  @!P0 NANOSLEEP.SYNCS 0x989680 ;  /* 0x009896800000895d */ /* 0x004fea0003900000 */
[----:B------:R-:W2:Y:S02]  /*6f20*/  @!P0 SYNCS.PHASECHK.TRANS64 P0, [R0+URZ], R3 ;  /* 0x00000003000085a7 */ /* 0x000ea400080010ff */
[----:B--2---:R-:W-:Y:S05]  /*6f30*/  @!P0 BRA `(.L_x_124) ;  /* 0xfffffffc00f08947 */ /* 0x004fea000383ffff */
[----:B------:R-:W-:Y:S05]  /*6f40*/  BRA `(.L_x_125) ;  /* 0xffffffb400387947 */ /* 0x000fea000383ffff */
.L_x_39:
[----:B----4-:R-:W-:-:S07]  /*6f50*/  MOV R0, UR5 ;  /* 0x0000000500007c02 */ /* 0x010fce0008000f00 */
.L_x_126:
[----:B-1----:R1:W2:Y:S02]  /*6f60*/  SYNCS.PHASECHK.TRANS64.TRYWAIT P0, [R0+URZ], R3 ;  /* 0x00000003000075a7 */ /* 0x0022a400080011ff */
[----:B--2---:R-:W-:Y:S05]  /*6f70*/  @!P0 NANOSLEEP.SYNCS 0x989680 ;  /* 0x009896800000895d */ /* 0x004fea0003900000 */
[----:B------:R-:W2:Y:S02]  /*6f80*/  @!P0 SYNCS.PHASECHK.TRANS64 P0, [R0+URZ], R3 ;  /* 0x00000003000085a7 */ /* 0x000ea400080010ff */
[----:B--2---:R-:W-:Y:S05]  /*6f90*/  @!P0 BRA `(.L_x_126) ;  /* 0xfffffffc00f08947 */ /* 0x004fea000383ffff */
[----:B------:R-:W-:Y:S05]  /*6fa0*/  BRA `(.L_x_127) ;  /* 0xffffffb400447947 */ /* 0x000fea000383ffff */
.L_x_42:
[----:B-1----:R1:W2:Y:S02]  /*6fb0*/  SYNCS.PHASECHK.TRANS64.TRYWAIT P0, [R0+URZ+0xf0], R4 ;  /* 0x0000f004000075a7 */ /* 0x0022a400080011ff */
[----:B--2---:R-:W-:Y:S05]  /*6fc0*/  @!P0 NANOSLEEP.SYNCS 0x989680 ;  /* 0x009896800000895d */ /* 0x004fea0003900000 */
[----:B------:R-:W2:Y:S02]  /*6fd0*/  @!P0 SYNCS.PHASECHK.TRANS64 P0, [R0+URZ+0xf0], R4 ;  /* 0x0000f004000085a7 */ /* 0x000ea400080010ff */
[----:B--2---:R-:W-:Y:S05]  /*6fe0*/  @!P0 BRA `(.L_x_42) ;  /* 0xfffffffc00f08947 */ /* 0x004fea000383ffff */
[----:B------:R-:W-:Y:S05]  /*6ff0*/  BRA `(.L_x_128) ;  /* 0xffffffb400a07947 */ /* 0x000fea000383ffff */
.L_x_43:
[----:B------:R-:W-:-:S07]  /*7000*/  MOV R0, UR5 ;  /* 0x0000000500007c02 */ /* 0x000fce0008000f00 */
.L_x_129:
[----:B-1----:R1:W2:Y:S02]  /*7010*/  SYNCS.PHASECHK.TRANS64.TRYWAIT P0, [R0+URZ+0xa0], R5 ;  /* 0x0000a005000075a7 */ /* 0x0022a400080011ff */
[----:B--2---:R-:W-:Y:S05]  /*7020*/  @!P0 NANOSLEEP.SYNCS 0x989680 ;  /* 0x009896800000895d */ /* 0x004fea0003900000 */
[----:B------:R-:W2:Y:S02]  /*7030*/  @!P0 SYNCS.PHASECHK.TRANS64 P0, [R0+URZ+0xa0], R5 ;  /* 0x0000a005000085a7 */ /* 0x000ea400080010ff */
[----:B--2---:R-:W-:Y:S05]  /*7040*/  @!P0 BRA `(.L_x_129) ;  /* 0xfffffffc00f08947 */ /* 0x004fea000383ffff */
[----:B------:R-:W-:Y:S05]  /*7050*/  BRA `(.L_x_130) ;  /* 0xffffffb400b07947 */ /* 0x000fea000383ffff */
.L_x_44:
[----:B-1----:R1:W2:Y:S02]  /*7060*/  SYNCS.PHASECHK.TRANS64.TRYWAIT P1, [R0+URZ+0x90], R4 ;  /* 0x00009004000075a7 */ /* 0x0022a400080211ff */
[----:B--2---:R-:W-:Y:S05]  /*7070*/  @!P1 NANOSLEEP.SYNCS 0x989680 ;  /* 0x009896800000995d */ /* 0x004fea0003900000 */
[----:B------:R-:W2:Y:S02]  /*7080*/  @!P1 SYNCS.PHASECHK.TRANS64 P1, [R0+URZ+0x90], R4 ;  /* 0x00009004000095a7 */ /* 0x000ea400080210ff */
[----:B--2---:R-:W-:Y:S05]  /*7090*/  @!P1 BRA `(.L_x_44) ;  /* 0xfffffffc00f09947 */ /* 0x004fea000383ffff */
[----:B------:R-:W-:Y:S05]  /*70a0*/  BRA `(.L_x_131) ;  /* 0xffffffb400e07947 */ /* 0x000fea000383ffff */
.L_x_47:
[----:B------:R-:W-:-:S07]  /*70b0*/  MOV R0, UR5 ;  /* 0x0000000500007c02 */ /* 0x000fce0008000f00 */
.L_x_132:
[----:B-1----:R1:W2:Y:S02]  /*70c0*/  SYNCS.PHASECHK.TRANS64.TRYWAIT P0, [R0+URZ+0xa0], R2 ;  /* 0x0000a002000075a7 */ /* 0x0022a400080011ff */
[----:B--2---:R-:W-:Y:S05]  /*70d0*/  @!P0 NANOSLEEP.SYNCS 0x989680 ;  /* 0x009896800000895d */ /* 0x004fea0003900000 */
[----:B------:R-:W2:Y:S02]  /*70e0*/  @!P0 SYNCS.PHASECHK.TRANS64 P0, [R0+URZ+0xa0], R2 ;  /* 0x0000a002000085a7 */ /* 0x000ea400080010ff */
[----:B--2---:R-:W-:Y:S05]  /*70f0*/  @!P0 BRA `(.L_x_132) ;  /* 0xfffffffc00f08947 */ /* 0x004fea000383ffff */
[----:B------:R-:W-:Y:S05]  /*7100*/  BRA `(.L_x_46) ;  /* 0xffffffb800347947 */ /* 0x000fea000383ffff */
.L_x_54:
[----:B-1----:R1:W2:Y:S02]  /*7110*/  SYNCS.PHASECHK.TRANS64.TRYWAIT P1, [R0+URZ+0x90], R2 ;  /* 0x00009002000075a7 */ /* 0x0022a400080211ff */
[----:B--2---:R-:W-:Y:S05]  /*7120*/  @!P1 NANOSLEEP.SYNCS 0x989680 ;  /* 0x009896800000995d */ /* 0x004fea0003900000 */
[----:B------:R-:W2:Y:S02]  /*7130*/  @!P1 SYNCS.PHASECHK.TRANS64 P1, [R0+URZ+0x90], R2 ;  /* 0x00009002000095a7 */ /* 0x000ea400080210ff */
[----:B--2---:R-:W-:Y:S05]  /*7140*/  @!P1 BRA `(.L_x_54) ;  /* 0xfffffffc00f09947 */ /* 0x004fea000383ffff */
[----:B------:R-:W-:Y:S05]  /*7150*/  BRA `(.L_x_133) ;  /* 0xffffffbc00a47947 */ /* 0x000fea000383ffff */
.L_x_55:
[----:B------:R-:W-:-:S07]  /*7160*/  MOV R2, UR7 ;  /* 0x0000000700027c02 */ /* 0x000fce0008000f00 */
.L_x_134:
[----:B-1----:R1:W2:Y:S02]  /*7170*/  SYNCS.PHASECHK.TRANS64.TRYWAIT P0, [R2+URZ+0xd0], R0 ;  /* 0x0000d000020075a7 */ /* 0x0022a400080011ff */
[----:B--2---:R-:W-:Y:S05]  /*7180*/  @!P0 NANOSLEEP.SYNCS 0x989680 ;  /* 0x009896800000895d */ /* 0x004fea0003900000 */
[----:B------:R-:W2:Y:S02]  /*7190*/  @!P0 SYNCS.PHASECHK.TRANS64 P0, [R2+URZ+0xd0], R0 ;  /* 0x0000d000020085a7 */ /* 0x000ea400080010ff */
[----:B--2---:R-:W-:Y:S05]  /*71a0*/  @!P0 BRA `(.L_x_134) ;  /* 0xfffffffc00f08947 */ /* 0x004fea000383ffff */
[----:B------:R-:W-:Y:S05]  /*71b0*/  BRA `(.L_x_135) ;  /* 0xffffffbc00f47947 */ /* 0x000fea000383ffff */
.L_x_58:
[----:B------:R-:W-:Y:S07]  /*71c0*/  MOV R0, UR6 ;  /* 0x0000000600007c02 */ /* 0x000fee0008000f00 */
.L_x_136:
[----:B-1----:R1:W2:Y:S02]  /*71d0*/  SYNCS.PHASECHK.TRANS64.TRYWAIT P0, [R0+URZ], R2 ;  /* 0x00000002000075a7 */ /* 0x0022a400080011ff */
[----:B--2---:R-:W-:Y:S05]  /*71e0*/  @!P0 NANOSLEEP.SYNCS 0x989680 ;  /* 0x009896800000895d */ /* 0x004fea0003900000 */
[----:B------:R-:W2:Y:S02]  /*71f0*/  @!P0 SYNCS.PHASECHK.TRANS64 P0, [R0+URZ], R2 ;  /* 0x00000002000085a7 */ /* 0x000ea400080010ff */
[----:B--2---:R-:W-:Y:S05]  /*7200*/  @!P0 BRA `(.L_x_136) ;  /* 0xfffffffc00f08947 */ /* 0x004fea000383ffff */
[----:B------:R-:W-:Y:S05]  /*7210*/  BRA `(.L_x_57) ;  /* 0xffffffc000107947 */ /* 0x000fea000383ffff */
.L_x_61:
[----:B------:R-:W-:-:S07]  /*7220*/  MOV R0, UR6 ;  /* 0x0000000600007c02 */ /* 0x000fce0008000f00 */
.L_x_137:
[----:B--2---:R2:W4:Y:S02]  /*7230*/  SYNCS.PHASECHK.TRANS64.TRYWAIT P0, [R0+URZ], R2 ;  /* 0x00000002000075a7 */ /* 0x00452400080011ff */
[----:B----4-:R-:W-:Y:S05]  /*7240*/  @!P0 NANOSLEEP.SYNCS 0x989680 ;  /* 0x009896800000895d */ /* 0x010fea0003900000 */
[----:B------:R-:W4:Y:S02]  /*7250*/  @!P0 SYNCS.PHASECHK.TRANS64 P0, [R0+URZ], R2 ;  /* 0x00000002000085a7 */ /* 0x000f2400080010ff */
[----:B----4-:R-:W-:Y:S05]  /*7260*/  @!P0 BRA `(.L_x_137) ;  /* 0xfffffffc00f08947 */ /* 0x010fea000383ffff */
[----:B------:R-:W-:Y:S05]  /*7270*/  BRA `(.L_x_138) ;  /* 0xffffffc000ec7947 */ /* 0x000fea000383ffff */
.L_x_62:
[----:B------:R-:W-:-:S07]  /*7280*/  MOV R0, UR6 ;  /* 0x0000000600007c02 */ /* 0x000fce0008000f00 */
.L_x_139:
[----:B-1----:R1:W2:Y:S02]  /*7290*/  SYNCS.PHASECHK.TRANS64.TRYWAIT P0, [R0+URZ], R3 ;  /* 0x00000003000075a7 */ /* 0x0022a400080011ff */
[----:B--2---:R-:W-:Y:S05]  /*72a0*/  @!P0 NANOSLEEP.SYNCS 0x989680 ;  /* 0x009896800000895d */ /* 0x004fea0003900000 */
[----:B------:R-:W2:Y:S02]  /*72b0*/  @!P0 SYNCS.PHASECHK.TRANS64 P0, [R0+URZ], R3 ;  /* 0x00000003000085a7 */ /* 0x000ea400080010ff */
[----:B--2---:R-:W-:Y:S05]  /*72c0*/  @!P0 BRA `(.L_x_139) ;  /* 0xfffffffc00f08947 */ /* 0x004fea000383ffff */
[----:B------:R-:W-:Y:S05]  /*72d0*/  BRA `(.L_x_140) ;  /* 0xffffffc000f87947 */ /* 0x000fea000383ffff */
.L_x_63:
[----:B------:R-:W-:-:S07]  /*72e0*/  MOV R0, UR6 ;  /* 0x0000000600007c02 */ /* 0x000fce0008000f00 */
.L_x_141:
[----:B-1----:R1:W2:Y:S02]  /*72f0*/  SYNCS.PHASECHK.TRANS64.TRYWAIT P0, [R0+URZ], R3 ;  /* 0x00000003000075a7 */ /* 0x0022a400080011ff */
[----:B--2---:R-:W-:Y:S05]  /*7300*/  @!P0 NANOSLEEP.SYNCS 0x989680 ;  /* 0x009896800000895d */ /* 0x004fea0003900000 */
[----:B------:R-:W2:Y:S02]  /*7310*/  @!P0 SYNCS.PHASECHK.TRANS64 P0, [R0+URZ], R3 ;  /* 0x00000003000085a7 */ /* 0x000ea400080010ff */
[----:B--2---:R-:W-:Y:S05]  /*7320*/  @!P0 BRA `(.L_x_141) ;  /* 0xfffffffc00f08947 */ /* 0x004fea000383ffff */
[----:B------:R-:W-:Y:S05]  /*7330*/  BRA `(.L_x_142) ;  /* 0xffffffc400047947 */ /* 0x000fea000383ffff */
.L_x_64:
[----:B-1----:R-:W-:-:S07]  /*7340*/  MOV R0, UR7 ;  /* 0x0000000700007c02 */ /* 0x002fce0008000f00 */
.L_x_143:
[----:B-1----:R1:W2:Y:S02]  /*7350*/  SYNCS.PHASECHK.TRANS64.TRYWAIT P0, [R0+URZ], R2 ;  /* 0x00000002000075a7 */ /* 0x0022a400080011ff */
[----:B--2---:R-:W-:Y:S05]  /*7360*/  @!P0 NANOSLEEP.SYNCS 0x989680 ;  /* 0x009896800000895d */ /* 0x004fea0003900000 */
[----:B------:R-:W2:Y:S02]  /*7370*/  @!P0 SYNCS.PHASECHK.TRANS64 P0, [R0+URZ], R2 ;  /* 0x00000002000085a7 */ /* 0x000ea400080010ff */
[----:B--2---:R-:W-:Y:S05]  /*7380*/  @!P0 BRA `(.L_x_143) ;  /* 0xfffffffc00f08947 */ /* 0x004fea000383ffff */
[----:B------:R-:W-:Y:S05]  /*7390*/  BRA `(.L_x_144) ;  /* 0xffffffc400107947 */ /* 0x000fea000383ffff */
.L_x_69:
[----:B--2---:R2:W3:Y:S02]  /*73a0*/  SYNCS.PHASECHK.TRANS64.TRYWAIT P0, [R0+URZ+0x90], R2 ;  /* 0x00009002000075a7 */ /* 0x0044e400080011ff */
[----:B---3--:R-:W-:Y:S05]  /*73b0*/  @!P0 NANOSLEEP.SYNCS 0x989680 ;  /* 0x009896800000895d */ /* 0x008fea0003900000 */
[----:B------:R-:W3:Y:S02]  /*73c0*/  @!P0 SYNCS.PHASECHK.TRANS64 P0, [R0+URZ+0x90], R2 ;  /* 0x00009002000085a7 */ /* 0x000ee400080010ff */
[----:B---3--:R-:W-:Y:S05]  /*73d0*/  @!P0 BRA `(.L_x_69) ;  /* 0xfffffffc00f08947 */ /* 0x008fea000383ffff */
[----:B------:R-:W-:Y:S05]  /*73e0*/  BRA `(.L_x_145) ;  /* 0xffffffc800087947 */ /* 0x000fea000383ffff */
.L_x_72:
[----:B------:R-:W-:Y:S07]  /*73f0*/  MOV R0, UR7 ;  /* 0x0000000700007c02 */ /* 0x000fee0008000f00 */
.L_x_146:
[----:B--2---:R2:W3:Y:S02]  /*7400*/  SYNCS.PHASECHK.TRANS64.TRYWAIT P0, [R0+URZ+0x88], R2 ;  /* 0x00008802000075a7 */ /* 0x0044e400080011ff */
[----:B---3--:R-:W-:Y:S05]  /*7410*/  @!P0 NANOSLEEP.SYNCS 0x989680 ;  /* 0x009896800000895d */ /* 0x008fea0003900000 */
[----:B------:R-:W3:Y:S02]  /*7420*/  @!P0 SYNCS.PHASECHK.TRANS64 P0, [R0+URZ+0x88], R2 ;  /* 0x00008802000085a7 */ /* 0x000ee400080010ff */
[----:B---3--:R-:W-:Y:S05]  /*7430*/  @!P0 BRA `(.L_x_146) ;  /* 0xfffffffc00f08947 */ /* 0x008fea000383ffff */
[----:B------:R-:W-:Y:S05]  /*7440*/  BRA `(.L_x_71) ;  /* 0xffffffc800e87947 */ /* 0x000fea000383ffff */
.L_x_75:
[----:B------:R-:W-:Y:S07]  /*7450*/  MOV R0, UR15 ;  /* 0x0000000f00007c02 */ /* 0x000fee0008000f00 */
.L_x_147:
[----:B-1----:R1:W2:Y:S02]  /*7460*/  SYNCS.PHASECHK.TRANS64.TRYWAIT P0, [R0+URZ+0x68], R9 ;  /* 0x00006809000075a7 */ /* 0x0022a400080011ff */
[----:B--2---:R-:W-:Y:S05]  /*7470*/  @!P0 NANOSLEEP.SYNCS 0x989680 ;  /* 0x009896800000895d */ /* 0x004fea0003900000 */
[----:B------:R-:W2:Y:S02]  /*7480*/  @!P0 SYNCS.PHASECHK.TRANS64 P0, [R0+URZ+0x68], R9 ;  /* 0x00006809000085a7 */ /* 0x000ea400080010ff */
[----:B--2---:R-:W-:Y:S05]  /*7490*/  @!P0 BRA `(.L_x_147) ;  /* 0xfffffffc00f08947 */ /* 0x004fea000383ffff */
[----:B------:R-:W-:Y:S05]  /*74a0*/  BRA `(.L_x_148) ;  /* 0xffffffcc00607947 */ /* 0x000fea000383ffff */
.L_x_76:
[----:B------:R-:W-:Y:S07]  /*74b0*/  MOV R0, UR13 ;  /* 0x0000000d00007c02 */ /* 0x000fee0008000f00 */
.L_x_149:
[----:B-1----:R1:W2:Y:S02]  /*74c0*/  SYNCS.PHASECHK.TRANS64.TRYWAIT P0, [R0+URZ+0x68], R14 ;  /* 0x0000680e000075a7 */ /* 0x0022a400080011ff */
[----:B--2---:R-:W-:Y:S05]  /*74d0*/  @!P0 NANOSLEEP.SYNCS 0x989680 ;  /* 0x009896800000895d */ /* 0x004fea0003900000 */
[----:B------:R-:W2:Y:S02]  /*74e0*/  @!P0 SYNCS.PHASECHK.TRANS64 P0, [R0+URZ+0x68], R14 ;  /* 0x0000680e000085a7 */ /* 0x000ea400080010ff */
[----:B--2---:R-:W-:Y:S05]  /*74f0*/  @!P0 BRA `(.L_x_149) ;  /* 0xfffffffc00f08947 */ /* 0x004fea000383ffff */
[----:B------:R-:W-:Y:S05]  /*7500*/  BRA `(.L_x_150) ;  /* 0xffffffd000007947 */ /* 0x000fea000383ffff */
.L_x_78:
[----:B------:R-:W-:-:S07]  /*7510*/  MOV R0, UR4 ;  /* 0x0000000400007c02 */ /* 0x000fce0008000f00 */
.L_x_151:
[----:B-1----:R1:W3:Y:S02]  /*7520*/  SYNCS.PHASECHK.TRANS64.TRYWAIT P0, [R0+URZ], R2 ;  /* 0x00000002000075a7 */ /* 0x0022e400080011ff */
[----:B---3--:R-:W-:Y:S05]  /*7530*/  @!P0 NANOSLEEP.SYNCS 0x989680 ;  /* 0x009896800000895d */ /* 0x008fea0003900000 */
[----:B------:R-:W3:Y:S02]  /*7540*/  @!P0 SYNCS.PHASECHK.TRANS64 P0, [R0+URZ], R2 ;  /* 0x00000002000085a7 */ /* 0x000ee400080010ff */
[----:B---3--:R-:W-:Y:S05]  /*7550*/  @!P0 BRA `(.L_x_151) ;  /* 0xfffffffc00f08947 */ /* 0x008fea000383ffff */
[----:B------:R-:W-:Y:S05]  /*7560*/  BRA `(.L_x_152) ;  /* 0xffffffd0008c7947 */ /* 0x000fea000383ffff */
.L_x_79:
[----:B------:R-:W-:-:S07]  /*7570*/  MOV R0, UR4 ;  /* 0x0000000400007c02 */ /* 0x000fce0008000f00 */
.L_x_153:
[----:B-1----:R1:W3:Y:S02]  /*7580*/  SYNCS.PHASECHK.TRANS64.TRYWAIT P0, [R0+URZ], R2 ;  /* 0x00000002000075a7 */ /* 0x0022e400080011ff */
[----:B---3--:R-:W-:Y:S05]  /*7590*/  @!P0 NANOSLEEP.SYNCS 0x989680 ;  /* 0x009896800000895d */ /* 0x008fea0003900000 */
[----:B------:R-:W3:Y:S02]  /*75a0*/  @!P0 SYNCS.PHASECHK.TRANS64 P0, [R0+URZ], R2 ;  /* 0x00000002000085a7 */ /* 0x000ee400080010ff */
[----:B---3--:R-:W-:Y:S05]  /*75b0*/  @!P0 BRA `(.L_x_153) ;  /* 0xfffffffc00f08947 */ /* 0x008fea000383ffff */
[----:B------:R-:W-:Y:S05]  /*75c0*/  BRA `(.L_x_154) ;  /* 0xffffffd000987947 */ /* 0x000fea000383ffff */
.L_x_81:
[----:B--2---:R2:W4:Y:S02]  /*75d0*/  SYNCS.PHASECHK.TRANS64.TRYWAIT P0, [R0+URZ+0x90], R2 ;  /* 0x00009002000075a7 */ /* 0x00452400080011ff */
[----:B----4-:R-:W-:Y:S05]  /*75e0*/  @!P0 NANOSLEEP.SYNCS 0x989680 ;  /* 0x009896800000895d */ /* 0x010fea0003900000 */
[----:B------:R-:W4:Y:S02]  /*75f0*/  @!P0 SYNCS.PHASECHK.TRANS64 P0, [R0+URZ+0x90], R2 ;  /* 0x00009002000085a7 */ /* 0x000f2400080010ff */
[----:B----4-:R-:W-:Y:S05]  /*7600*/  @!P0 BRA `(.L_x_81) ;  /* 0xfffffffc00f08947 */ /* 0x010fea000383ffff */
[----:B------:R-:W-:Y:S05]  /*7610*/  BRA `(.L_x_155) ;  /* 0xffffffd4008c7947 */ /* 0x000fea000383ffff */
.L_x_91:
[----:B-1----:R1:W3:Y:S02]  /*7620*/  SYNCS.PHASECHK.TRANS64.TRYWAIT P1, [R2+URZ+0x50], R0 ;  /* 0x00005000020075a7 */ /* 0x0022e400080211ff */
[----:B---3--:R-:W-:Y:S05]  /*7630*/  @!P1 NANOSLEEP.SYNCS 0x989680 ;  /* 0x009896800000995d */ /* 0x008fea0003900000 */
[----:B------:R-:W3:Y:S02]  /*7640*/  @!P1 SYNCS.PHASECHK.TRANS64 P1, [R2+URZ+0x50], R0 ;  /* 0x00005000020095a7 */ /* 0x000ee400080210ff */
[----:B---3--:R-:W-:Y:S05]  /*7650*/  @!P1 BRA `(.L_x_91) ;  /* 0xfffffffc00f09947 */ /* 0x008fea000383ffff */
[----:B------:R-:W-:Y:S05]  /*7660*/  BRA `(.L_x_90) ;  /* 0xffffffe0009c7947 */ /* 0x000fea000383ffff */
.L_x_93:
[----:B--2---:R2:W3:Y:S02]  /*7670*/  SYNCS.PHASECHK.TRANS64.TRYWAIT P0, [R82+URZ+0xb0], R3 ;  /* 0x0000b003520075a7 */ /* 0x0044e400080011ff */
[----:B---3--:R-:W-:Y:S05]  /*7680*/  @!P0 NANOSLEEP.SYNCS 0x989680 ;  /* 0x009896800000895d */ /* 0x008fea0003900000 */
[----:B------:R-:W3:Y:S02]  /*7690*/  @!P0 SYNCS.PHASECHK.TRANS64 P0, [R82+URZ+0xb0], R3 ;  /* 0x0000b003520085a7 */ /* 0x000ee400080010ff */
[----:B---3--:R-:W-:Y:S05]  /*76a0*/  @!P0 BRA `(.L_x_93) ;  /* 0xfffffffc00f08947 */ /* 0x008fea000383ffff */
[----:B------:R-:W-:Y:S05]  /*76b0*/  BRA `(.L_x_92) ;  /* 0xffffffe400147947 */ /* 0x000fea000383ffff */
.L_x_104:
[----:B-1----:R1:W2:Y:S02]  /*76c0*/  SYNCS.PHASECHK.TRANS64.TRYWAIT P0, [R2+URZ+0x50], R83 ;  /* 0x00005053020075a7 */ /* 0x0022a400080011ff */
[----:B--2---:R-:W-:Y:S05]  /*76d0*/  @!P0 NANOSLEEP.SYNCS 0x989680 ;  /* 0x009896800000895d */ /* 0x004fea0003900000 */
[----:B------:R-:W2:Y:S02]  /*76e0*/  @!P0 SYNCS.PHASECHK.TRANS64 P0, [R2+URZ+0x50], R83 ;  /* 0x00005053020085a7 */ /* 0x000ea400080010ff */
[----:B--2---:R-:W-:Y:S05]  /*76f0*/  @!P0 BRA `(.L_x_104) ;  /* 0xfffffffc00f08947 */ /* 0x004fea000383ffff */
[----:B------:R-:W-:Y:S05]  /*7700*/  BRA `(.L_x_103) ;  /* 0xffffffe800dc7947 */ /* 0x000fea000383ffff */
        .weak           $__internal_0_$__cuda_sm10x_tcgen05_guardrail_trap_col_being_dealloced_not_returned_by_alloc
        .type           $__internal_0_$__cuda_sm10x_tcgen05_guardrail_trap_col_being_dealloced_not_returned_by_alloc,@function
        .size           $__internal_0_$__cuda_sm10x_tcgen05_guardrail_trap_col_being_dealloced_not_returned_by_alloc,($__internal_1_$__cuda_sm10x_tcgen05_guardrail_trap_phase_invalid_during_alloc - $__internal_0_$__cuda_sm10x_tcgen05_guardrail_trap_col_being_dealloced_not_returned_by_alloc)
$__internal_0_$__cuda_sm10x_tcgen05_guardrail_trap_col_being_dealloced_not_returned_by_alloc:
[----:B------:R-:W-:Y:S05]  /*7710*/  BPT.TRAP 0x1 ;  /* 0x000000040000795c */ /* 0x000fea0000300000 */
[----:B------:R-:W-:-:S04]  /*7720*/  HFMA2 R3, -RZ, RZ, 0, 0 ;  /* 0x00000000ff037431 */ /* 0x000fc800000001ff */
[----:B------:R-:W-:Y:S05]  /*7730*/  RET.REL.NODEC R2 `(_ZN7cutlass13device_kernelINS_4gemm6kernel13GemmUniversalIN4cute5tupleIJiiiiEEENS1_10collective13CollectiveMmaINS1_35MainloopSm100TmaUmmaWarpSpecializedILi5ELi2ELi4ENS5_IJNS4_1CILi1EEESB_SB_EEEEENS5_IJNSA_ILi64EEESE_NSA_ILi32EEEEEEfNS5_IJlSB_lEEEfSH_NS4_8TiledMMAINS4_8MMA_AtomIJNS4_17SM100_MMA_TF32_SSINS_10tfloat32_tESL_fLi64ELi64ELNS4_4UMMA5MajorE0ELSN_0ELNSM_7ScaleInE0ELSO_0EEEEEENS4_6LayoutISC_NS5_IJNSA_ILi0EEESS_SS_EEEEENS5_IJNS4_10UnderscoreESV_SV_EEEEENS4_13SM90_TMA_LOADENS4_14ComposedLayoutINS4_7SwizzleILi3ELi4ELi3EEENS4_18smem_ptr_flag_bitsILi32EEENSR_INS5_IJNSA_ILi8EEESF_EEENS5_IJSF_SB_EEEEEEEvNS4_8identityESY_S18_vS19_EENS_8epilogue10collective18CollectiveEpilogueINS1B_23Sm100TmaWarpSpecializedILi3ELi2ELi16ELb1ELb0EEEJSG_NS5_IJNSR_ISE_SB_EENSR_ISF_SB_EEEEEfSH_fSH_NS1B_6fusion15FusionCallbacksIS1F_NS1J_17LinearCombinationIffffLNS_15FloatRoundStyleE2EEESG_S1I_JEEENS4_5SM1004TMEM4LOAD26SM100_TMEM_LOAD_16dp128b8xESY_S18_NS4_17SM75_U32x4_LDSM_NENS4_14SM90_TMA_STOREES18_NS4_17SM90_U32x4_STSM_NENS4_39AutoVectorizingCopyWithAssumedAlignmentILi128EEEEEEvvEEEEvNT_6ParamsE) ;  /* 0xffffff8802307950 */ /* 0x000fea0003c3ffff */
        .weak           $__internal_1_$__cuda_sm10x_tcgen05_guardrail_trap_phase_invalid_during_alloc
        .type           $__internal_1_$__cuda_sm10x_tcgen05_guardrail_trap_phase_invalid_during_alloc,@function
        .size           $__internal_1_$__cuda_sm10x_tcgen05_guardrail_trap_phase_invalid_during_alloc,($__internal_2_$__cuda_sm10x_tcgen05_guardrail_trap_unallocated_columns_being_dealloced - $__internal_1_$__cuda_sm10x_tcgen05_guardrail_trap_phase_invalid_during_alloc)
$__internal_1_$__cuda_sm10x_tcgen05_guardrail_trap_phase_invalid_during_alloc:
[----:B------:R-:W-:Y:S05]  /*7740*/  BPT.TRAP 0x1 ;  /* 0x000000040000795c */ /* 0x000fea0000300000 */
[----:B------:R-:W-:-:S04]  /*7750*/  MOV R3, 0x0 ;  /* 0x0000000000037802 */ /* 0x000fc80000000f00 */
[----:B------:R-:W-:Y:S05]  /*7760*/  RET.REL.NODEC R2 `(_ZN7cutlass13device_kernelINS_4gemm6kernel13GemmUniversalIN4cute5tupleIJiiiiEEENS1_10collective13CollectiveMmaINS1_35MainloopSm100TmaUmmaWarpSpecializedILi5ELi2ELi4ENS5_IJNS4_1CILi1EEESB_SB_EEEEENS5_IJNSA_ILi64EEESE_NSA_ILi32EEEEEEfNS5_IJlSB_lEEEfSH_NS4_8TiledMMAINS4_8MMA_AtomIJNS4_17SM100_MMA_TF32_SSINS_10tfloat32_tESL_fLi64ELi64ELNS4_4UMMA5MajorE0ELSN_0ELNSM_7ScaleInE0ELSO_0EEEEEENS4_6LayoutISC_NS5_IJNSA_ILi0EEESS_SS_EEEEENS5_IJNS4_10UnderscoreESV_SV_EEEEENS4_13SM90_TMA_LOADENS4_14ComposedLayoutINS4_7SwizzleILi3ELi4ELi3EEENS4_18smem_ptr_flag_bitsILi32EEENSR_INS5_IJNSA_ILi8EEESF_EEENS5_IJSF_SB_EEEEEEEvNS4_8identityESY_S18_vS19_EENS_8epilogue10collective18CollectiveEpilogueINS1B_23Sm100TmaWarpSpecializedILi3ELi2ELi16ELb1ELb0EEEJSG_NS5_IJNSR_ISE_SB_EENSR_ISF_SB_EEEEEfSH_fSH_NS1B_6fusion15FusionCallbacksIS1F_NS1J_17LinearCombinationIffffLNS_15FloatRoundStyleE2EEESG_S1I_JEEENS4_5SM1004TMEM4LOAD26SM100_TMEM_LOAD_16dp128b8xESY_S18_NS4_17SM75_U32x4_LDSM_NENS4_14SM90_TMA_STOREES18_NS4_17SM90_U32x4_STSM_NENS4_39AutoVectorizingCopyWithAssumedAlignmentILi128EEEEEEvvEEEEvNT_6ParamsE) ;  /* 0xffffff8802247950 */ /* 0x000fea0003c3ffff */
        .weak           $__internal_2_$__cuda_sm10x_tcgen05_guardrail_trap_unallocated_columns_being_dealloced
        .type           $__internal_2_$__cuda_sm10x_tcgen05_guardrail_trap_unallocated_columns_being_dealloced,@function
        .size           $__internal_2_$__cuda_sm10x_tcgen05_guardrail_trap_unallocated_columns_being_dealloced,(.L_x_157 - $__internal_2_$__cuda_sm10x_tcgen05_guardrail_trap_unallocated_columns_being_dealloced)
$__internal_2_$__cuda_sm10x_tcgen05_guardrail_trap_unallocated_columns_being_dealloced:
[----:B------:R-:W-:Y:S05]  /*7770*/  BPT.TRAP 0x1 ;  /* 0x000000040000795c */ /* 0x000fea0000300000 */
[----:B------:R-:W-:-:S04]  /*7780*/  HFMA2 R3, -RZ, RZ, 0, 0 ;  /* 0x00000000ff037431 */ /* 0x000fc800000001ff */
[----:B------:R-:W-:Y:S05]  /*7790*/  RET.REL.NODEC R2 `(_ZN7cutlass13device_kernelINS_4gemm6kernel13GemmUniversalIN4cute5tupleIJiiiiEEENS1_10collective13CollectiveMmaINS1_35MainloopSm100TmaUmmaWarpSpecializedILi5ELi2ELi4ENS5_IJNS4_1CILi1EEESB_SB_EEEEENS5_IJNSA_ILi64EEESE_NSA_ILi32EEEEEEfNS5_IJlSB_lEEEfSH_NS4_8TiledMMAINS4_8MMA_AtomIJNS4_17SM100_MMA_TF32_SSINS_10tfloat32_tESL_fLi64ELi64ELNS4_4UMMA5MajorE0ELSN_0ELNSM_7ScaleInE0ELSO_0EEEEEENS4_6LayoutISC_NS5_IJNSA_ILi0EEESS_SS_EEEEENS5_IJNS4_10UnderscoreESV_SV_EEEEENS4_13SM90_TMA_LOADENS4_14ComposedLayoutINS4_7SwizzleILi3ELi4ELi3EEENS4_18smem_ptr_flag_bitsILi32EEENSR_INS5_IJNSA_ILi8EEESF_EEENS5_IJSF_SB_EEEEEEEvNS4_8identityESY_S18_vS19_EENS_8epilogue10collective18CollectiveEpilogueINS1B_23Sm100TmaWarpSpecializedILi3ELi2ELi16ELb1ELb0EEEJSG_NS5_IJNSR_ISE_SB_EENSR_ISF_SB_EEEEEfSH_fSH_NS1B_6fusion15FusionCallbacksIS1F_NS1J_17LinearCombinationIffffLNS_15FloatRoundStyleE2EEESG_S1I_JEEENS4_5SM1004TMEM4LOAD26SM100_TMEM_LOAD_16dp128b8xESY_S18_NS4_17SM75_U32x4_LDSM_NENS4_14SM90_TMA_STOREES18_NS4_17SM90_U32x4_STSM_NENS4_39AutoVectorizingCopyWithAssumedAlignmentILi128EEEEEEvvEEEEvNT_6ParamsE) ;  /* 0xffffff8802187950 */ /* 0x000fea0003c3ffff */
.L_x_156:
[----:B------:R-:W-:-:S00]  /*77a0*/  BRA `(.L_x_156) ;  /* 0xfffffffc00fc7947 */ /* 0x000fc0000383ffff */
[----:B------:R-:W-:-:S00]  /*77b0*/  NOP ;  /* 0x0000000000007918 */ /* 0x000fc00000000000 */
        /* <DEDUP_REMOVED lines=12> */
.L_x_157:


//--------------------- .nv.global.init           --------------------------
	.section	.nv.global.init,"aw",@progbits
.nv.global.init:
	.type		$str$27,@object
	.size		$str$27,($str$28 - $str$27)
$str$27:
        /*0000*/ 	.byte	0x28, 0x61, 0x64, 0x64, 0x72, 0x65, 0x73, 0x73, 0x20, 0x26, 0x20, 0x6d, 0x61, 0x73, 0x6b, 0x29
        /*0010*/ 	.byte	0x20, 0x3d, 0x3d, 0x20, 0x30, 0x00
	.type		$str$28,@object
	.size		$str$28,($str$26 - $str$28)
$str$28:
        /*0016*/ 	.byte	0x2f, 0x74, 0x6d, 0x70, 0x2f, 0x63, 0x75, 0x74, 0x6c, 0x61, 0x73, 0x73, 0x5f, 0x73, 0x77, 0x65
        /*0026*/ 	.byte	0x65, 0x70, 0x5f, 0x73, 0x72, 0x63, 0x2f, 0x69, 0x6e, 0x63, 0x6c, 0x75, 0x64, 0x65, 0x2f, 0x63
        /*0036*/ 	.byte	0x75, 0x74, 0x65, 0x2f, 0x70, 0x6f, 0x69, 0x6e, 0x74, 0x65, 0x72, 0x5f, 0x66, 0x6c, 0x61, 0x67
        /*0046*/ 	.byte	0x67, 0x65, 0x64, 0x2e, 0x68, 0x70, 0x70, 0x00
	.type		$str$26,@object
	.size		$str$26,($str$25 - $str$26)
$str$26:
        /*004e*/ 	.byte	0x2f, 0x74, 0x6d, 0x70, 0x2f, 0x63, 0x75, 0x74, 0x6c, 0x61, 0x73, 0x73, 0x5f, 0x73, 0x77, 0x65
        /*005e*/ 	.byte	0x65, 0x70, 0x5f, 0x73, 0x72, 0x63, 0x2f, 0x69, 0x6e, 0x63, 0x6c, 0x75, 0x64, 0x65, 0x2f, 0x63
        /*006e*/ 	.byte	0x75, 0x74, 0x65, 0x2f, 0x61, 0x74, 0x6f, 0x6d, 0x2f, 0x63, 0x6f, 0x70, 0x79, 0x5f, 0x74, 0x72
        /*007e*/ 	.byte	0x61, 0x69, 0x74, 0x73, 0x5f, 0x73, 0x6d, 0x31, 0x30, 0x30, 0x2e, 0x68, 0x70, 0x70, 0x00
	.type		$str$25,@object
	.size		$str$25,(__unnamed_1 - $str$25)
$str$25:
        /*008d*/ 	.byte	0x28, 0x28, 0x75, 0x69, 0x6e, 0x74, 0x33, 0x32, 0x5f, 0x74, 0x28, 0x74, 0x68, 0x72, 0x65, 0x61
        /*009d*/ 	.byte	0x64, 0x49, 0x64, 0x78, 0x2e, 0x78, 0x29, 0x20, 0x2f, 0x20, 0x33, 0x32, 0x29, 0x20, 0x25, 0x20
        /*00ad*/ 	.byte	0x34, 0x29, 0x20, 0x3d, 0x3d, 0x20, 0x28, 0x28, 0x28, 0x74, 0x6d, 0x65, 0x6d, 0x5f, 0x61, 0x64
        /*00bd*/ 	.byte	0x64, 0x72, 0x20, 0x3e, 0x3e, 0x20, 0x31, 0x36, 0x29, 0x20, 0x2f, 0x20, 0x33, 0x32, 0x29, 0x20
        /*00cd*/ 	.byte	0x25, 0x20, 0x34, 0x29, 0x00
	.type		__unnamed_1,@object
	.size		__unnamed_1,(__unnamed_2 - __unnamed_1)
__unnamed_1:
        /*00d2*/ 	.byte	0x61, 0x75, 0x74, 0x6f, 0x20, 0x63, 0x75, 0x74, 0x65, 0x3a, 0x3a, 0x61, 0x73, 0x5f, 0x70, 0x6f
        /* <DEDUP_REMOVED lines=23> */
        /*0252*/ 	.byte	0x3c, 0x32, 0x30, 0x34, 0x38, 0x3e, 0x3e, 0x3e, 0x3e, 0x5d, 0x00
	.type		__unnamed_2,@object
	.size		__unnamed_2,(.L_2 - __unnamed_2)
__unnamed_2:
        /* <DEDUP_REMOVED lines=45> */
        /*052d*/ 	.byte	0x3e, 0x3e, 0x3e, 0x5d, 0x00
.L_2:


//--------------------- .nv.shared._ZN7cutlass13device_kernelINS_4gemm6kernel13GemmUniversalIN4cute5tupleIJiiiiEEENS1_10collective13CollectiveMmaINS1_35MainloopSm100TmaUmmaWarpSpecializedILi5ELi2ELi4ENS5_IJNS4_1CILi1EEESB_SB_EEEEENS5_IJNSA_ILi64EEESE_NSA_ILi32EEEEEEfNS5_IJlSB_lEEEfSH_NS4_8TiledMMAINS4_8MMA_AtomIJNS4_17SM100_MMA_TF32_SSINS_10tfloat32_tESL_fLi64ELi64ELNS4_4UMMA5MajorE0ELSN_0ELNSM_7ScaleInE0ELSO_0EEEEEENS4_6LayoutISC_NS5_IJNSA_ILi0EEESS_SS_EEEEENS5_IJNS4_10UnderscoreESV_SV_EEEEENS4_13SM90_TMA_LOADENS4_14ComposedLayoutINS4_7SwizzleILi3ELi4ELi3EEENS4_18smem_ptr_flag_bitsILi32EEENSR_INS5_IJNSA_ILi8EEESF_EEENS5_IJSF_SB_EEEEEEEvNS4_8identityESY_S18_vS19_EENS_8epilogue10collective18CollectiveEpilogueINS1B_23Sm100TmaWarpSpecializedILi3ELi2ELi16ELb1ELb0EEEJSG_NS5_IJNSR_ISE_SB_EENSR_ISF_SB_EEEEEfSH_fSH_NS1B_6fusion15FusionCallbacksIS1F_NS1J_17LinearCombinationIffffLNS_15FloatRoundStyleE2EEESG_S1I_JEEENS4_5SM1004TMEM4LOAD26SM100_TMEM_LOAD_16dp128b8xESY_S18_NS4_17SM75_U32x4_LDSM_NENS4_14SM90_TMA_STOREES18_NS4_17SM90_U32x4_STSM_NENS4_39AutoVectorizingCopyWithAssumedAlignmentILi128EEEEEEvvEEEEvNT_6ParamsE --------------------------
	.section	.nv.shared._ZN7cutlass13device_kernelINS_4gemm6kernel13GemmUniversalIN4cute5tupleIJiiiiEEENS1_10collective13CollectiveMmaINS1_35MainloopSm100TmaUmmaWarpSpecializedILi5ELi2ELi4ENS5_IJNS4_1CILi1EEESB_SB_EEEEENS5_IJNSA_ILi64EEESE_NSA_ILi32EEEEEEfNS5_IJlSB_lEEEfSH_NS4_8TiledMMAINS4_8MMA_AtomIJNS4_17SM100_MMA_TF32_SSINS_10tfloat32_tESL_fLi64ELi64ELNS4_4UMMA5MajorE0ELSN_0ELNSM_7ScaleInE0ELSO_0EEEEEENS4_6LayoutISC_NS5_IJNSA_ILi0EEESS_SS_EEEEENS5_IJNS4_10UnderscoreESV_SV_EEEEENS4_13SM90_TMA_LOADENS4_14ComposedLayoutINS4_7SwizzleILi3ELi4ELi3EEENS4_18smem_ptr_flag_bitsILi32EEENSR_INS5_IJNSA_ILi8EEESF_EEENS5_IJSF_SB_EEEEEEEvNS4_8identityESY_S18_vS19_EENS_8epilogue10collective18CollectiveEpilogueINS1B_23Sm100TmaWarpSpecializedILi3ELi2ELi16ELb1ELb0EEEJSG_NS5_IJNSR_ISE_SB_EENSR_ISF_SB_EEEEEfSH_fSH_NS1B_6fusion15FusionCallbacksIS1F_NS1J_17LinearCombinationIffffLNS_15FloatRoundStyleE2EEESG_S1I_JEEENS4_5SM1004TMEM4LOAD26SM100_TMEM_LOAD_16dp128b8xESY_S18_NS4_17SM75_U32x4_LDSM_NENS4_14SM90_TMA_STOREES18_NS4_17SM90_U32x4_STSM_NENS4_39AutoVectorizingCopyWithAssumedAlignmentILi128EEEEEEvvEEEEvNT_6ParamsE,"aw",@nobits
	.sectionflags	@""
	.align	16
	.zero		1024


//--------------------- .nv.shared.reserved.0     --------------------------
	.section	.nv.shared.reserved.0,"aw",@nobits
	.weak		__nv_reservedSMEM_offset_0_alias
	.size		__nv_reservedSMEM_offset_0_alias, 0, 64
	.other		__nv_reservedSMEM_offset_0_alias,@"STO_CUDA_RESERVED_SHARED STV_DEFAULT"
__nv_reservedSMEM_offset_0_alias:
	.zero		0
.nv.shared.reserved.0:
	.zero		64
	.weak		__nv_reservedSMEM_tcgen05_partition
	.type		__nv_reservedSMEM_tcgen05_partition,@object
	.size		__nv_reservedSMEM_tcgen05_partition,(.L_0 - __nv_reservedSMEM_tcgen05_partition)
__nv_reservedSMEM_tcgen05_partition:
	.zero		32
.L_0:


//--------------------- .nv.global                --------------------------
	.section	.nv.global,"aw",@nobits
.nv.global:
	.type		_ZN40_INTERNAL_f31e1e97_4_k_cu_6682edf1_249764cute1_E,@object
	.size		_ZN40_INTERNAL_f31e1e97_4_k_cu_6682edf1_249764cute1_E,(_ZN40_INTERNAL_f31e1e97_4_k_cu_6682edf1_249764cuda3std3__45__cpo6cbeginE - _ZN40_INTERNAL_f31e1e97_4_k_cu_6682edf1_249764cute1_E)
_ZN40_INTERNAL_f31e1e97_4_k_cu_6682edf1_249764cute1_E:
	.zero		1
	.type		_ZN40_INTERNAL_f31e1e97_4_k_cu_6682edf1_249764cuda3std3__45__cpo6cbeginE,@object
	.size		_ZN40_INTERNAL_f31e1e97_4_k_cu_6682edf1_249764cuda3std3__45__cpo6cbeginE,(_ZN40_INTERNAL_f31e1e97_4_k_cu_6682edf1_249764cuda3std3__48in_placeE - _ZN40_INTERNAL_f31e1e97_4_k_cu_6682edf1_249764cuda3std3__45__cpo6cbeginE)
_ZN40_INTERNAL_f31e1e97_4_k_cu_6682edf1_249764cuda3std3__45__cpo6cbeginE:
	.zero		1
	.type		_ZN40_INTERNAL_f31e1e97_4_k_cu_6682edf1_249764cuda3std3__48in_placeE,@object
	.size		_ZN40_INTERNAL_f31e1e97_4_k_cu_6682edf1_249764cuda3std3__48in_placeE,(_ZN40_INTERNAL_f31e1e97_4_k_cu_6682edf1_249764cuda3std6ranges3__45__cpo9iter_moveE - _ZN40_INTERNAL_f31e1e97_4_k_cu_6682edf1_249764cuda3std3__48in_placeE)
_ZN40_INTERNAL_f31e1e97_4_k_cu_6682edf1_249764cuda3std3__48in_placeE:
	.zero		1
	.type		_ZN40_INTERNAL_f31e1e97_4_k_cu_6682edf1_249764cuda3std6ranges3__45__cpo9iter_moveE,@object
	.size		_ZN40_INTERNAL_f31e1e97_4_k_cu_6682edf1_249764cuda3std6ranges3__45__cpo9iter_moveE,(_ZN40_INTERNAL_f31e1e97_4_k_cu_6682edf1_249764cuda3std3__45__cpo5beginE - _ZN40_INTERNAL_f31e1e97_4_k_cu_6682edf1_249764cuda3std6ranges3__45__cpo9iter_moveE)
_ZN40_INTERNAL_f31e1e97_4_k_cu_6682edf1_249764cuda3std6ranges3__45__cpo9iter_moveE:
	.zero		1
	.type		_ZN40_INTERNAL_f31e1e97_4_k_cu_6682edf1_249764cuda3std3__45__cpo5beginE,@object
	.size		_ZN40_INTERNAL_f31e1e97_4_k_cu_6682edf1_249764cuda3std3__45__cpo5beginE,(_ZN40_INTERNAL_f31e1e97_4_k_cu_6682edf1_249764cuda3std3__442_GLOBAL__N__f31e1e97_4_k_cu_6682edf1_249766ignoreE - _ZN40_INTERNAL_f31e1e97_4_k_cu_6682edf1_249764cuda3std3__45__cpo5beginE)
_ZN40_INTERNAL_f31e1e97_4_k_cu_6682edf1_249764cuda3std3__45__cpo5beginE:
	.zero		1
	.type		_ZN40_INTERNAL_f31e1e97_4_k_cu_6682edf1_249764cuda3std3__442_GLOBAL__N__f31e1e97_4_k_cu_6682edf1_249766ignoreE,@object
	.size		_ZN40_INTERNAL_f31e1e97_4_k_cu_6682edf1_249764cuda3std3__442_GLOBAL__N__f31e1e97_4_k_cu_6682edf1_249766ignoreE,(_ZN40_INTERNAL_f31e1e97_4_k_cu_6682edf1_249764cute7productE - _ZN40_INTERNAL_f31e1e97_4_k_cu_6682edf1_249764cuda3std3__442_GLOBAL__N__f31e1e97_4_k_cu_6682edf1_249766ignoreE)
_ZN40_INTERNAL_f31e1e97_4_k_cu_6682edf1_249764cuda3std3__442_GLOBAL__N__f31e1e97_4_k_cu_6682edf1_249766ignoreE:
	.zero		1
	.type		_ZN40_INTERNAL_f31e1e97_4_k_cu_6682edf1_249764cute7productE,@object
	.size		_ZN40_INTERNAL_f31e1e97_4_k_cu_6682edf1_249764cute7productE,(_ZN40_INTERNAL_f31e1e97_4_k_cu_6682edf1_249764cuda3std3__45__cpo3endE - _ZN40_INTERNAL_f31e1e97_4_k_cu_6682edf1_249764cute7productE)
_ZN40_INTERNAL_f31e1e97_4_k_cu_6682edf1_249764cute7productE:
	.zero		1
	.type		_ZN40_INTERNAL_f31e1e97_4_k_cu_6682edf1_249764cuda3std3__45__cpo3endE,@object
	.size		_ZN40_INTERNAL_f31e1e97_4_k_cu_6682edf1_249764cuda3std3__45__cpo3endE,(_ZN40_INTERNAL_f31e1e97_4_k_cu_6682edf1_249764cuda3std3__419piecewise_constructE - _ZN40_INTERNAL_f31e1e97_4_k_cu_6682edf1_249764cuda3std3__45__cpo3endE)
_ZN40_INTERNAL_f31e1e97_4_k_cu_6682edf1_249764cuda3std3__45__cpo3endE:
	.zero		1
	.type		_ZN40_INTERNAL_f31e1e97_4_k_cu_6682edf1_249764cuda3std3__419piecewise_constructE,@object
	.size		_ZN40_INTERNAL_f31e1e97_4_k_cu_6682edf1_249764cuda3std3__419piecewise_constructE,(_ZN40_INTERNAL_f31e1e97_4_k_cu_6682edf1_249764cuda3std3__45__cpo4cendE - _ZN40_INTERNAL_f31e1e97_4_k_cu_6682edf1_249764cuda3std3__419piecewise_constructE)
_ZN40_INTERNAL_f31e1e97_4_k_cu_6682edf1_249764cuda3std3__419piecewise_constructE:
	.zero		1
	.type		_ZN40_INTERNAL_f31e1e97_4_k_cu_6682edf1_249764cuda3std3__45__cpo4cendE,@object
	.size		_ZN40_INTERNAL_f31e1e97_4_k_cu_6682edf1_249764cuda3std3__45__cpo4cendE,(_ZN40_INTERNAL_f31e1e97_4_k_cu_6682edf1_249764cuda3std6ranges3__45__cpo4swapE - _ZN40_INTERNAL_f31e1e97_4_k_cu_6682edf1_249764cuda3std3__45__cpo4cendE)
_ZN40_INTERNAL_f31e1e97_4_k_cu_6682edf1_249764cuda3std3__45__cpo4cendE:
	.zero		1
	.type		_ZN40_INTERNAL_f31e1e97_4_k_cu_6682edf1_249764cuda3std6ranges3__45__cpo4swapE,@object
	.size		_ZN40_INTERNAL_f31e1e97_4_k_cu_6682edf1_249764cuda3std6ranges3__45__cpo4swapE,(.L_10 - _ZN40_INTERNAL_f31e1e97_4_k_cu_6682edf1_249764cuda3std6ranges3__45__cpo4swapE)
_ZN40_INTERNAL_f31e1e97_4_k_cu_6682edf1_249764cuda3std6ranges3__45__cpo4swapE:
	.zero		1
.L_10:


//--------------------- .nv.constant0._ZN7cutlass13device_kernelINS_4gemm6kernel13GemmUniversalIN4cute5tupleIJiiiiEEENS1_10collective13CollectiveMmaINS1_35MainloopSm100TmaUmmaWarpSpecializedILi5ELi2ELi4ENS5_IJNS4_1CILi1EEESB_SB_EEEEENS5_IJNSA_ILi64EEESE_NSA_ILi32EEEEEEfNS5_IJlSB_lEEEfSH_NS4_8TiledMMAINS4_8MMA_AtomIJNS4_17SM100_MMA_TF32_SSINS_10tfloat32_tESL_fLi64ELi64ELNS4_4UMMA5MajorE0ELSN_0ELNSM_7ScaleInE0ELSO_0EEEEEENS4_6LayoutISC_NS5_IJNSA_ILi0EEESS_SS_EEEEENS5_IJNS4_10UnderscoreESV_SV_EEEEENS4_13SM90_TMA_LOADENS4_14ComposedLayoutINS4_7SwizzleILi3ELi4ELi3EEENS4_18smem_ptr_flag_bitsILi32EEENSR_INS5_IJNSA_ILi8EEESF_EEENS5_IJSF_SB_EEEEEEEvNS4_8identityESY_S18_vS19_EENS_8epilogue10collective18CollectiveEpilogueINS1B_23Sm100TmaWarpSpecializedILi3ELi2ELi16ELb1ELb0EEEJSG_NS5_IJNSR_ISE_SB_EENSR_ISF_SB_EEEEEfSH_fSH_NS1B_6fusion15FusionCallbacksIS1F_NS1J_17LinearCombinationIffffLNS_15FloatRoundStyleE2EEESG_S1I_JEEENS4_5SM1004TMEM4LOAD26SM100_TMEM_LOAD_16dp128b8xESY_S18_NS4_17SM75_U32x4_LDSM_NENS4_14SM90_TMA_STOREES18_NS4_17SM90_U32x4_STSM_NENS4_39AutoVectorizingCopyWithAssumedAlignmentILi128EEEEEEvvEEEEvNT_6ParamsE --------------------------
	.section	.nv.constant0._ZN7cutlass13device_kernelINS_4gemm6kernel13GemmUniversalIN4cute5tupleIJiiiiEEENS1_10collective13CollectiveMmaINS1_35MainloopSm100TmaUmmaWarpSpecializedILi5ELi2ELi4ENS5_IJNS4_1CILi1EEESB_SB_EEEEENS5_IJNSA_ILi64EEESE_NSA_ILi32EEEEEEfNS5_IJlSB_lEEEfSH_NS4_8TiledMMAINS4_8MMA_AtomIJNS4_17SM100_MMA_TF32_SSINS_10tfloat32_tESL_fLi64ELi64ELNS4_4UMMA5MajorE0ELSN_0ELNSM_7ScaleInE0ELSO_0EEEEEENS4_6LayoutISC_NS5_IJNSA_ILi0EEESS_SS_EEEEENS5_IJNS4_10UnderscoreESV_SV_EEEEENS4_13SM90_TMA_LOADENS4_14ComposedLayoutINS4_7SwizzleILi3ELi4ELi3EEENS4_18smem_ptr_flag_bitsILi32EEENSR_INS5_IJNSA_ILi8EEESF_EEENS5_IJSF_SB_EEEEEEEvNS4_8identityESY_S18_vS19_EENS_8epilogue10collective18CollectiveEpilogueINS1B_23Sm100TmaWarpSpecializedILi3ELi2ELi16ELb1ELb0EEEJSG_NS5_IJNSR_ISE_SB_EENSR_ISF_SB_EEEEEfSH_fSH_NS1B_6fusion15FusionCallbacksIS1F_NS1J_17LinearCombinationIffffLNS_15FloatRoundStyleE2EEESG_S1I_JEEENS4_5SM1004TMEM4LOAD26SM100_TMEM_LOAD_16dp128b8xESY_S18_NS4_17SM75_U32x4_LDSM_NENS4_14SM90_TMA_STOREES18_NS4_17SM90_U32x4_STSM_NENS4_39AutoVectorizingCopyWithAssumedAlignmentILi128EEEEEEvvEEEEvNT_6ParamsE,"a",@progbits
	.sectionflags	@""
	.align	4
.nv.constant0._ZN7cutlass13device_kernelINS_4gemm6kernel13GemmUniversalIN4cute5tupleIJiiiiEEENS1_10collective13CollectiveMmaINS1_35MainloopSm100TmaUmmaWarpSpecializedILi5ELi2ELi4ENS5_IJNS4_1CILi1EEESB_SB_EEEEENS5_IJNSA_ILi64EEESE_NSA_ILi32EEEEEEfNS5_IJlSB_lEEEfSH_NS4_8TiledMMAINS4_8MMA_AtomIJNS4_17SM100_MMA_TF32_SSINS_10tfloat32_tESL_fLi64ELi64ELNS4_4UMMA5MajorE0ELSN_0ELNSM_7ScaleInE0ELSO_0EEEEEENS4_6LayoutISC_NS5_IJNSA_ILi0EEESS_SS_EEEEENS5_IJNS4_10UnderscoreESV_SV_EEEEENS4_13SM90_TMA_LOADENS4_14ComposedLayoutINS4_7SwizzleILi3ELi4ELi3EEENS4_18smem_ptr_flag_bitsILi32EEENSR_INS5_IJNSA_ILi8EEESF_EEENS5_IJSF_SB_EEEEEEEvNS4_8identityESY_S18_vS19_EENS_8epilogue10collective18CollectiveEpilogueINS1B_23Sm100TmaWarpSpecializedILi3ELi2ELi16ELb1ELb0EEEJSG_NS5_IJNSR_ISE_SB_EENSR_ISF_SB_EEEEEfSH_fSH_NS1B_6fusion15FusionCallbacksIS1F_NS1J_17LinearCombinationIffffLNS_15FloatRoundStyleE2EEESG_S1I_JEEENS4_5SM1004TMEM4LOAD26SM100_TMEM_LOAD_16dp128b8xESY_S18_NS4_17SM75_U32x4_LDSM_NENS4_14SM90_TMA_STOREES18_NS4_17SM90_U32x4_STSM_NENS4_39AutoVectorizingCopyWithAssumedAlignmentILi128EEEEEEvvEEEEvNT_6ParamsE:
	.zero		2944


//--------------------- SYMBOLS --------------------------

	.type		.nv.reservedSmem.offset0,@object
	.size		.nv.reservedSmem.offset0,0x4
	.type		.nv.reservedSmem.cap,@object
	.size		.nv.reservedSmem.cap,0x4
	.type		__assertfail,@function
